//
// Generated by NVIDIA NVVM Compiler
//
// Compiler Build ID: CL-36424714
// Cuda compilation tools, release 13.0, V13.0.88
// Based on NVVM 20.0.0
//

.version 9.0
.target sm_100
.address_size 64

	// .globl	_Z7computefiPfS_iffffffffffffffffffffffff
.extern .func  (.param .b32 func_retval0) vprintf
(
	.param .b64 vprintf_param_0,
	.param .b64 vprintf_param_1
)
;
.global .align 1 .b8 $str[7] = {37, 46, 49, 55, 103, 10};

.visible .entry _Z7computefiPfS_iffffffffffffffffffffffff(
	.param .f32 _Z7computefiPfS_iffffffffffffffffffffffff_param_0,
	.param .u32 _Z7computefiPfS_iffffffffffffffffffffffff_param_1,
	.param .u64 .ptr .align 1 _Z7computefiPfS_iffffffffffffffffffffffff_param_2,
	.param .u64 .ptr .align 1 _Z7computefiPfS_iffffffffffffffffffffffff_param_3,
	.param .u32 _Z7computefiPfS_iffffffffffffffffffffffff_param_4,
	.param .f32 _Z7computefiPfS_iffffffffffffffffffffffff_param_5,
	.param .f32 _Z7computefiPfS_iffffffffffffffffffffffff_param_6,
	.param .f32 _Z7computefiPfS_iffffffffffffffffffffffff_param_7,
	.param .f32 _Z7computefiPfS_iffffffffffffffffffffffff_param_8,
	.param .f32 _Z7computefiPfS_iffffffffffffffffffffffff_param_9,
	.param .f32 _Z7computefiPfS_iffffffffffffffffffffffff_param_10,
	.param .f32 _Z7computefiPfS_iffffffffffffffffffffffff_param_11,
	.param .f32 _Z7computefiPfS_iffffffffffffffffffffffff_param_12,
	.param .f32 _Z7computefiPfS_iffffffffffffffffffffffff_param_13,
	.param .f32 _Z7computefiPfS_iffffffffffffffffffffffff_param_14,
	.param .f32 _Z7computefiPfS_iffffffffffffffffffffffff_param_15,
	.param .f32 _Z7computefiPfS_iffffffffffffffffffffffff_param_16,
	.param .f32 _Z7computefiPfS_iffffffffffffffffffffffff_param_17,
	.param .f32 _Z7computefiPfS_iffffffffffffffffffffffff_param_18,
	.param .f32 _Z7computefiPfS_iffffffffffffffffffffffff_param_19,
	.param .f32 _Z7computefiPfS_iffffffffffffffffffffffff_param_20,
	.param .f32 _Z7computefiPfS_iffffffffffffffffffffffff_param_21,
	.param .f32 _Z7computefiPfS_iffffffffffffffffffffffff_param_22,
	.param .f32 _Z7computefiPfS_iffffffffffffffffffffffff_param_23,
	.param .f32 _Z7computefiPfS_iffffffffffffffffffffffff_param_24,
	.param .f32 _Z7computefiPfS_iffffffffffffffffffffffff_param_25,
	.param .f32 _Z7computefiPfS_iffffffffffffffffffffffff_param_26,
	.param .f32 _Z7computefiPfS_iffffffffffffffffffffffff_param_27,
	.param .f32 _Z7computefiPfS_iffffffffffffffffffffffff_param_28
)
{
	.local .align 8 .b8 	__local_depot0[8];
	.reg .b64 	%SP;
	.reg .b64 	%SPL;
	.reg .pred 	%p<58>;
	.reg .b32 	%r<56>;
	.reg .b32 	%f<262>;
	.reg .b64 	%rd<43>;
	.reg .b64 	%fd<2>;

	mov.u64 	%SPL, __local_depot0;
	cvta.local.u64 	%SP, %SPL;
	ld.param.f32 	%f21, [_Z7computefiPfS_iffffffffffffffffffffffff_param_0];
	ld.param.u32 	%r23, [_Z7computefiPfS_iffffffffffffffffffffffff_param_1];
	ld.param.u64 	%rd15, [_Z7computefiPfS_iffffffffffffffffffffffff_param_2];
	ld.param.u64 	%rd16, [_Z7computefiPfS_iffffffffffffffffffffffff_param_3];
	ld.param.f32 	%f24, [_Z7computefiPfS_iffffffffffffffffffffffff_param_7];
	ld.param.f32 	%f25, [_Z7computefiPfS_iffffffffffffffffffffffff_param_8];
	ld.param.f32 	%f26, [_Z7computefiPfS_iffffffffffffffffffffffff_param_9];
	ld.param.f32 	%f27, [_Z7computefiPfS_iffffffffffffffffffffffff_param_10];
	ld.param.f32 	%f28, [_Z7computefiPfS_iffffffffffffffffffffffff_param_11];
	ld.param.f32 	%f29, [_Z7computefiPfS_iffffffffffffffffffffffff_param_12];
	ld.param.f32 	%f32, [_Z7computefiPfS_iffffffffffffffffffffffff_param_18];
	ld.param.f32 	%f33, [_Z7computefiPfS_iffffffffffffffffffffffff_param_19];
	ld.param.f32 	%f34, [_Z7computefiPfS_iffffffffffffffffffffffff_param_20];
	ld.param.f32 	%f35, [_Z7computefiPfS_iffffffffffffffffffffffff_param_21];
	ld.param.f32 	%f36, [_Z7computefiPfS_iffffffffffffffffffffffff_param_22];
	ld.param.f32 	%f37, [_Z7computefiPfS_iffffffffffffffffffffffff_param_23];
	ld.param.f32 	%f38, [_Z7computefiPfS_iffffffffffffffffffffffff_param_24];
	ld.param.f32 	%f39, [_Z7computefiPfS_iffffffffffffffffffffffff_param_25];
	ld.param.f32 	%f40, [_Z7computefiPfS_iffffffffffffffffffffffff_param_26];
	cvta.to.global.u64 	%rd1, %rd16;
	cvta.to.global.u64 	%rd2, %rd15;
	setp.lt.s32 	%p1, %r23, 1;
	mov.f32 	%f261, %f21;
	@%p1 bra 	$L__BB0_24;
	ld.param.f32 	%f253, [_Z7computefiPfS_iffffffffffffffffffffffff_param_28];
	ld.param.f32 	%f252, [_Z7computefiPfS_iffffffffffffffffffffffff_param_27];
	ld.param.f32 	%f251, [_Z7computefiPfS_iffffffffffffffffffffffff_param_17];
	ld.param.f32 	%f250, [_Z7computefiPfS_iffffffffffffffffffffffff_param_13];
	ld.param.f32 	%f249, [_Z7computefiPfS_iffffffffffffffffffffffff_param_6];
	ld.param.f32 	%f248, [_Z7computefiPfS_iffffffffffffffffffffffff_param_5];
	ld.param.u32 	%r47, [_Z7computefiPfS_iffffffffffffffffffffffff_param_4];
	div.rn.f32 	%f43, %f249, %f24;
	sub.f32 	%f44, %f43, %f248;
	add.f32 	%f45, %f44, 0f83AB894E;
	mov.f32 	%f46, 0fA4D0BCA0;
	sub.f32 	%f1, %f46, %f45;
	add.f32 	%f47, %f25, %f26;
	mov.f32 	%f48, 0f77FE35DF;
	div.rn.f32 	%f49, %f48, %f47;
	fma.rn.f32 	%f50, %f49, 0f00000408, 0f855BAC6D;
	mul.f32 	%f2, %f50, 0f05639B3B;
	mov.f32 	%f51, 0f80002FAA;
	div.rn.f32 	%f52, %f51, %f27;
	mov.f32 	%f53, 0f8000007F;
	sub.f32 	%f54, %f53, %f29;
	add.f32 	%f55, %f54, %f250;
	add.f32 	%f56, %f28, %f55;
	abs.f32 	%f57, %f56;
	fma.rn.f32 	%f58, %f57, 0fBF000000, 0f3F000000;
	rsqrt.approx.ftz.f32 	%f59, %f58;
	mul.f32 	%f60, %f58, %f59;
	mul.f32 	%f61, %f59, 0fBF000000;
	fma.rn.f32 	%f62, %f60, %f61, 0f3F000000;
	fma.rn.f32 	%f63, %f60, %f62, %f60;
	setp.eq.f32 	%p2, %f57, 0f3F800000;
	selp.f32 	%f64, 0f00000000, %f63, %p2;
	setp.gt.f32 	%p3, %f57, 0f3F0F5C29;
	selp.f32 	%f65, %f64, %f57, %p3;
	mul.f32 	%f66, %f65, %f65;
	fma.rn.f32 	%f67, %f66, 0f3D4DD2F7, 0f3C99CA97;
	fma.rn.f32 	%f68, %f67, %f66, 0f3D3F90E8;
	fma.rn.f32 	%f69, %f68, %f66, 0f3D993CCF;
	fma.rn.f32 	%f70, %f69, %f66, 0f3E2AAC04;
	mul.f32 	%f71, %f66, %f70;
	fma.rn.f32 	%f72, %f71, %f65, %f65;
	mul.f32 	%f73, %f72, 0fC0000000;
	fma.rn.f32 	%f74, 0f3F6EE581, 0f3FD774EB, %f73;
	selp.f32 	%f75, %f74, %f72, %p3;
	setp.num.f32 	%p4, %f75, %f75;
	copysign.f32 	%f76, %f56, %f75;
	selp.f32 	%f77, %f76, %f75, %p4;
	div.rn.f32 	%f3, %f52, %f77;
	mov.f32 	%f78, 0f5DC956C5;
	div.rn.f32 	%f4, %f78, %f251;
	mul.f32 	%f79, %f35, %f36;
	fma.rn.f32 	%f80, %f79, 0f85BBEE7B, %f34;
	setp.lt.f32 	%p5, %f80, 0f00800000;
	mul.f32 	%f81, %f80, 0f4B000000;
	selp.f32 	%f82, %f81, %f80, %p5;
	selp.f32 	%f83, 0fC1B80000, 0f00000000, %p5;
	mov.b32 	%r25, %f82;
	add.s32 	%r26, %r25, -1059760811;
	and.b32  	%r27, %r26, -8388608;
	sub.s32 	%r28, %r25, %r27;
	mov.b32 	%f84, %r28;
	cvt.rn.f32.s32 	%f85, %r27;
	fma.rn.f32 	%f86, %f85, 0f34000000, %f83;
	add.f32 	%f87, %f84, 0fBF800000;
	fma.rn.f32 	%f88, %f87, 0fBE055027, 0f3E1039F6;
	fma.rn.f32 	%f89, %f88, %f87, 0fBDF8CDCC;
	fma.rn.f32 	%f90, %f89, %f87, 0f3E0F2955;
	fma.rn.f32 	%f91, %f90, %f87, 0fBE2AD8B9;
	fma.rn.f32 	%f92, %f91, %f87, 0f3E4CED0B;
	fma.rn.f32 	%f93, %f92, %f87, 0fBE7FFF22;
	fma.rn.f32 	%f94, %f93, %f87, 0f3EAAAA78;
	fma.rn.f32 	%f95, %f94, %f87, 0fBF000000;
	mul.f32 	%f96, %f87, %f95;
	fma.rn.f32 	%f97, %f96, %f87, %f87;
	fma.rn.f32 	%f98, %f86, 0f3F317218, %f97;
	setp.gt.u32 	%p6, %r25, 2139095039;
	fma.rn.f32 	%f99, %f82, 0f7F800000, 0f7F800000;
	selp.f32 	%f100, %f99, %f98, %p6;
	setp.eq.f32 	%p7, %f82, 0f00000000;
	selp.f32 	%f101, 0fFF800000, %f100, %p7;
	mul.f32 	%f102, %f33, %f101;
	setp.lt.f32 	%p8, %f102, 0f00800000;
	mul.f32 	%f103, %f102, 0f4B000000;
	selp.f32 	%f104, %f103, %f102, %p8;
	selp.f32 	%f105, 0fC1B80000, 0f00000000, %p8;
	mov.b32 	%r29, %f104;
	add.s32 	%r30, %r29, -1059760811;
	and.b32  	%r31, %r30, -8388608;
	sub.s32 	%r32, %r29, %r31;
	mov.b32 	%f106, %r32;
	cvt.rn.f32.s32 	%f107, %r31;
	fma.rn.f32 	%f108, %f107, 0f34000000, %f105;
	add.f32 	%f109, %f106, 0fBF800000;
	fma.rn.f32 	%f110, %f109, 0fBE055027, 0f3E1039F6;
	fma.rn.f32 	%f111, %f110, %f109, 0fBDF8CDCC;
	fma.rn.f32 	%f112, %f111, %f109, 0f3E0F2955;
	fma.rn.f32 	%f113, %f112, %f109, 0fBE2AD8B9;
	fma.rn.f32 	%f114, %f113, %f109, 0f3E4CED0B;
	fma.rn.f32 	%f115, %f114, %f109, 0fBE7FFF22;
	fma.rn.f32 	%f116, %f115, %f109, 0f3EAAAA78;
	fma.rn.f32 	%f117, %f116, %f109, 0fBF000000;
	mul.f32 	%f118, %f109, %f117;
	fma.rn.f32 	%f119, %f118, %f109, %f109;
	fma.rn.f32 	%f120, %f108, 0f3F317218, %f119;
	setp.gt.u32 	%p9, %r29, 2139095039;
	fma.rn.f32 	%f121, %f104, 0f7F800000, 0f7F800000;
	selp.f32 	%f122, %f121, %f120, %p9;
	setp.eq.f32 	%p10, %f104, 0f00000000;
	mul.f32 	%f123, %f122, 0f3EDE5BD9;
	selp.f32 	%f124, 0fFF800000, %f123, %p10;
	mul.f32 	%f5, %f32, %f124;
	add.f32 	%f125, %f37, %f38;
	mov.f32 	%f126, 0f059FE954;
	div.rn.f32 	%f6, %f126, %f125;
	add.f32 	%f7, %f39, 0f0000008D;
	setp.lt.s32 	%p11, %r47, 1;
	div.rn.f32 	%f127, %f40, %f252;
	add.f32 	%f128, %f253, 0fC2AA2624;
	add.f32 	%f261, %f127, %f128;
	@%p11 bra 	$L__BB0_13;
	and.b32  	%r1, %r23, 7;
	setp.lt.u32 	%p50, %r23, 8;
	mov.b32 	%r50, 0;
	@%p50 bra 	$L__BB0_5;
	and.b32  	%r50, %r23, 2147483640;
	neg.s32 	%r48, %r50;
	add.s64 	%rd40, %rd2, 16;
	add.s64 	%rd39, %rd1, 16;
$L__BB0_4:
	.pragma "nounroll";
	mov.b32 	%r40, 1241;
	st.global.u32 	[%rd40+-16], %r40;
	st.global.f32 	[%rd39+-16], %f1;
	st.global.u32 	[%rd40+-12], %r40;
	st.global.f32 	[%rd39+-12], %f1;
	st.global.u32 	[%rd40+-8], %r40;
	st.global.f32 	[%rd39+-8], %f1;
	st.global.u32 	[%rd40+-4], %r40;
	st.global.f32 	[%rd39+-4], %f1;
	st.global.u32 	[%rd40], %r40;
	st.global.f32 	[%rd39], %f1;
	st.global.u32 	[%rd40+4], %r40;
	st.global.f32 	[%rd39+4], %f1;
	st.global.u32 	[%rd40+8], %r40;
	st.global.f32 	[%rd39+8], %f1;
	st.global.u32 	[%rd40+12], %r40;
	st.global.f32 	[%rd39+12], %f1;
	add.s32 	%r48, %r48, 8;
	add.s64 	%rd40, %rd40, 32;
	add.s64 	%rd39, %rd39, 32;
	setp.ne.s32 	%p51, %r48, 0;
	@%p51 bra 	$L__BB0_4;
$L__BB0_5:
	setp.eq.s32 	%p52, %r1, 0;
	@%p52 bra 	$L__BB0_24;
	and.b32  	%r7, %r23, 3;
	setp.lt.u32 	%p53, %r1, 4;
	@%p53 bra 	$L__BB0_8;
	mul.wide.u32 	%rd26, %r50, 4;
	add.s64 	%rd27, %rd2, %rd26;
	mov.b32 	%r41, 1241;
	st.global.u32 	[%rd27], %r41;
	add.s64 	%rd28, %rd1, %rd26;
	st.global.f32 	[%rd28], %f1;
	st.global.u32 	[%rd27+4], %r41;
	st.global.f32 	[%rd28+4], %f1;
	st.global.u32 	[%rd27+8], %r41;
	st.global.f32 	[%rd28+8], %f1;
	st.global.u32 	[%rd27+12], %r41;
	st.global.f32 	[%rd28+12], %f1;
	add.s32 	%r50, %r50, 4;
$L__BB0_8:
	setp.eq.s32 	%p54, %r7, 0;
	@%p54 bra 	$L__BB0_24;
	setp.eq.s32 	%p55, %r7, 1;
	@%p55 bra 	$L__BB0_11;
	mul.wide.u32 	%rd29, %r50, 4;
	add.s64 	%rd30, %rd2, %rd29;
	mov.b32 	%r42, 1241;
	st.global.u32 	[%rd30], %r42;
	add.s64 	%rd31, %rd1, %rd29;
	st.global.f32 	[%rd31], %f1;
	st.global.u32 	[%rd30+4], %r42;
	st.global.f32 	[%rd31+4], %f1;
	add.s32 	%r50, %r50, 2;
$L__BB0_11:
	and.b32  	%r43, %r23, 1;
	setp.eq.b32 	%p56, %r43, 1;
	not.pred 	%p57, %p56;
	@%p57 bra 	$L__BB0_24;
	mul.wide.u32 	%rd32, %r50, 4;
	add.s64 	%rd33, %rd2, %rd32;
	mov.b32 	%r44, 1241;
	st.global.u32 	[%rd33], %r44;
	add.s64 	%rd34, %rd1, %rd32;
	st.global.f32 	[%rd34], %f1;
	bra.uni 	$L__BB0_24;
$L__BB0_13:
	and.b32  	%r12, %r23, 7;
	setp.lt.u32 	%p12, %r23, 8;
	mov.b32 	%r54, 0;
	mov.f32 	%f261, %f21;
	@%p12 bra 	$L__BB0_16;
	and.b32  	%r54, %r23, 2147483640;
	neg.s32 	%r52, %r54;
	add.s64 	%rd42, %rd2, 16;
	add.s64 	%rd41, %rd1, 16;
	mov.f32 	%f261, %f21;
$L__BB0_15:
	.pragma "nounroll";
	mov.b32 	%r34, 1241;
	st.global.u32 	[%rd42+-16], %r34;
	st.global.f32 	[%rd41+-16], %f1;
	ld.global.f32 	%f130, [%rd42+-16];
	div.rn.f32 	%f131, %f1, %f130;
	sub.f32 	%f132, %f131, %f2;
	add.f32 	%f133, %f261, %f132;
	setp.eq.f32 	%p13, %f133, %f3;
	selp.f32 	%f134, %f4, %f133, %p13;
	setp.eq.f32 	%p14, %f134, %f5;
	add.f32 	%f135, %f6, %f134;
	add.f32 	%f136, %f7, %f135;
	selp.f32 	%f137, %f136, %f134, %p14;
	st.global.u32 	[%rd42+-12], %r34;
	st.global.f32 	[%rd41+-12], %f1;
	ld.global.f32 	%f138, [%rd42+-12];
	div.rn.f32 	%f139, %f1, %f138;
	sub.f32 	%f140, %f139, %f2;
	add.f32 	%f141, %f137, %f140;
	setp.eq.f32 	%p15, %f141, %f3;
	selp.f32 	%f142, %f4, %f141, %p15;
	setp.eq.f32 	%p16, %f142, %f5;
	add.f32 	%f143, %f6, %f142;
	add.f32 	%f144, %f7, %f143;
	selp.f32 	%f145, %f144, %f142, %p16;
	st.global.u32 	[%rd42+-8], %r34;
	st.global.f32 	[%rd41+-8], %f1;
	ld.global.f32 	%f146, [%rd42+-8];
	div.rn.f32 	%f147, %f1, %f146;
	sub.f32 	%f148, %f147, %f2;
	add.f32 	%f149, %f145, %f148;
	setp.eq.f32 	%p17, %f149, %f3;
	selp.f32 	%f150, %f4, %f149, %p17;
	setp.eq.f32 	%p18, %f150, %f5;
	add.f32 	%f151, %f6, %f150;
	add.f32 	%f152, %f7, %f151;
	selp.f32 	%f153, %f152, %f150, %p18;
	st.global.u32 	[%rd42+-4], %r34;
	st.global.f32 	[%rd41+-4], %f1;
	ld.global.f32 	%f154, [%rd42+-4];
	div.rn.f32 	%f155, %f1, %f154;
	sub.f32 	%f156, %f155, %f2;
	add.f32 	%f157, %f153, %f156;
	setp.eq.f32 	%p19, %f157, %f3;
	selp.f32 	%f158, %f4, %f157, %p19;
	setp.eq.f32 	%p20, %f158, %f5;
	add.f32 	%f159, %f6, %f158;
	add.f32 	%f160, %f7, %f159;
	selp.f32 	%f161, %f160, %f158, %p20;
	st.global.u32 	[%rd42], %r34;
	st.global.f32 	[%rd41], %f1;
	ld.global.f32 	%f162, [%rd42];
	div.rn.f32 	%f163, %f1, %f162;
	sub.f32 	%f164, %f163, %f2;
	add.f32 	%f165, %f161, %f164;
	setp.eq.f32 	%p21, %f165, %f3;
	selp.f32 	%f166, %f4, %f165, %p21;
	setp.eq.f32 	%p22, %f166, %f5;
	add.f32 	%f167, %f6, %f166;
	add.f32 	%f168, %f7, %f167;
	selp.f32 	%f169, %f168, %f166, %p22;
	st.global.u32 	[%rd42+4], %r34;
	st.global.f32 	[%rd41+4], %f1;
	ld.global.f32 	%f170, [%rd42+4];
	div.rn.f32 	%f171, %f1, %f170;
	sub.f32 	%f172, %f171, %f2;
	add.f32 	%f173, %f169, %f172;
	setp.eq.f32 	%p23, %f173, %f3;
	selp.f32 	%f174, %f4, %f173, %p23;
	setp.eq.f32 	%p24, %f174, %f5;
	add.f32 	%f175, %f6, %f174;
	add.f32 	%f176, %f7, %f175;
	selp.f32 	%f177, %f176, %f174, %p24;
	st.global.u32 	[%rd42+8], %r34;
	st.global.f32 	[%rd41+8], %f1;
	ld.global.f32 	%f178, [%rd42+8];
	div.rn.f32 	%f179, %f1, %f178;
	sub.f32 	%f180, %f179, %f2;
	add.f32 	%f181, %f177, %f180;
	setp.eq.f32 	%p25, %f181, %f3;
	selp.f32 	%f182, %f4, %f181, %p25;
	setp.eq.f32 	%p26, %f182, %f5;
	add.f32 	%f183, %f6, %f182;
	add.f32 	%f184, %f7, %f183;
	selp.f32 	%f185, %f184, %f182, %p26;
	st.global.u32 	[%rd42+12], %r34;
	st.global.f32 	[%rd41+12], %f1;
	ld.global.f32 	%f186, [%rd42+12];
	div.rn.f32 	%f187, %f1, %f186;
	sub.f32 	%f188, %f187, %f2;
	add.f32 	%f189, %f185, %f188;
	setp.eq.f32 	%p27, %f189, %f3;
	selp.f32 	%f190, %f4, %f189, %p27;
	setp.eq.f32 	%p28, %f190, %f5;
	add.f32 	%f191, %f6, %f190;
	add.f32 	%f192, %f7, %f191;
	selp.f32 	%f261, %f192, %f190, %p28;
	add.s32 	%r52, %r52, 8;
	add.s64 	%rd42, %rd42, 32;
	add.s64 	%rd41, %rd41, 32;
	setp.ne.s32 	%p29, %r52, 0;
	@%p29 bra 	$L__BB0_15;
$L__BB0_16:
	setp.eq.s32 	%p30, %r12, 0;
	@%p30 bra 	$L__BB0_24;
	and.b32  	%r18, %r23, 3;
	setp.lt.u32 	%p31, %r12, 4;
	@%p31 bra 	$L__BB0_19;
	mul.wide.u32 	%rd17, %r54, 4;
	add.s64 	%rd18, %rd2, %rd17;
	mov.b32 	%r35, 1241;
	st.global.u32 	[%rd18], %r35;
	add.s64 	%rd19, %rd1, %rd17;
	st.global.f32 	[%rd19], %f1;
	ld.global.f32 	%f194, [%rd18];
	div.rn.f32 	%f195, %f1, %f194;
	sub.f32 	%f196, %f195, %f2;
	add.f32 	%f197, %f261, %f196;
	setp.eq.f32 	%p32, %f197, %f3;
	selp.f32 	%f198, %f4, %f197, %p32;
	setp.eq.f32 	%p33, %f198, %f5;
	add.f32 	%f199, %f6, %f198;
	add.f32 	%f200, %f7, %f199;
	selp.f32 	%f201, %f200, %f198, %p33;
	st.global.u32 	[%rd18+4], %r35;
	st.global.f32 	[%rd19+4], %f1;
	ld.global.f32 	%f202, [%rd18+4];
	div.rn.f32 	%f203, %f1, %f202;
	sub.f32 	%f204, %f203, %f2;
	add.f32 	%f205, %f201, %f204;
	setp.eq.f32 	%p34, %f205, %f3;
	selp.f32 	%f206, %f4, %f205, %p34;
	setp.eq.f32 	%p35, %f206, %f5;
	add.f32 	%f207, %f6, %f206;
	add.f32 	%f208, %f7, %f207;
	selp.f32 	%f209, %f208, %f206, %p35;
	st.global.u32 	[%rd18+8], %r35;
	st.global.f32 	[%rd19+8], %f1;
	ld.global.f32 	%f210, [%rd18+8];
	div.rn.f32 	%f211, %f1, %f210;
	sub.f32 	%f212, %f211, %f2;
	add.f32 	%f213, %f209, %f212;
	setp.eq.f32 	%p36, %f213, %f3;
	selp.f32 	%f214, %f4, %f213, %p36;
	setp.eq.f32 	%p37, %f214, %f5;
	add.f32 	%f215, %f6, %f214;
	add.f32 	%f216, %f7, %f215;
	selp.f32 	%f217, %f216, %f214, %p37;
	st.global.u32 	[%rd18+12], %r35;
	st.global.f32 	[%rd19+12], %f1;
	ld.global.f32 	%f218, [%rd18+12];
	div.rn.f32 	%f219, %f1, %f218;
	sub.f32 	%f220, %f219, %f2;
	add.f32 	%f221, %f217, %f220;
	setp.eq.f32 	%p38, %f221, %f3;
	selp.f32 	%f222, %f4, %f221, %p38;
	setp.eq.f32 	%p39, %f222, %f5;
	add.f32 	%f223, %f6, %f222;
	add.f32 	%f224, %f7, %f223;
	selp.f32 	%f261, %f224, %f222, %p39;
	add.s32 	%r54, %r54, 4;
$L__BB0_19:
	setp.eq.s32 	%p40, %r18, 0;
	@%p40 bra 	$L__BB0_24;
	setp.eq.s32 	%p41, %r18, 1;
	@%p41 bra 	$L__BB0_22;
	mul.wide.u32 	%rd20, %r54, 4;
	add.s64 	%rd21, %rd2, %rd20;
	mov.b32 	%r36, 1241;
	st.global.u32 	[%rd21], %r36;
	add.s64 	%rd22, %rd1, %rd20;
	st.global.f32 	[%rd22], %f1;
	ld.global.f32 	%f226, [%rd21];
	div.rn.f32 	%f227, %f1, %f226;
	sub.f32 	%f228, %f227, %f2;
	add.f32 	%f229, %f261, %f228;
	setp.eq.f32 	%p42, %f229, %f3;
	selp.f32 	%f230, %f4, %f229, %p42;
	setp.eq.f32 	%p43, %f230, %f5;
	add.f32 	%f231, %f6, %f230;
	add.f32 	%f232, %f7, %f231;
	selp.f32 	%f233, %f232, %f230, %p43;
	st.global.u32 	[%rd21+4], %r36;
	st.global.f32 	[%rd22+4], %f1;
	ld.global.f32 	%f234, [%rd21+4];
	div.rn.f32 	%f235, %f1, %f234;
	sub.f32 	%f236, %f235, %f2;
	add.f32 	%f237, %f233, %f236;
	setp.eq.f32 	%p44, %f237, %f3;
	selp.f32 	%f238, %f4, %f237, %p44;
	setp.eq.f32 	%p45, %f238, %f5;
	add.f32 	%f239, %f6, %f238;
	add.f32 	%f240, %f7, %f239;
	selp.f32 	%f261, %f240, %f238, %p45;
	add.s32 	%r54, %r54, 2;
$L__BB0_22:
	and.b32  	%r37, %r23, 1;
	setp.eq.b32 	%p46, %r37, 1;
	not.pred 	%p47, %p46;
	@%p47 bra 	$L__BB0_24;
	mul.wide.u32 	%rd23, %r54, 4;
	add.s64 	%rd24, %rd2, %rd23;
	mov.b32 	%r38, 1241;
	st.global.u32 	[%rd24], %r38;
	add.s64 	%rd25, %rd1, %rd23;
	st.global.f32 	[%rd25], %f1;
	ld.global.f32 	%f241, [%rd24];
	div.rn.f32 	%f242, %f1, %f241;
	sub.f32 	%f243, %f242, %f2;
	add.f32 	%f244, %f261, %f243;
	setp.eq.f32 	%p48, %f244, %f3;
	selp.f32 	%f245, %f4, %f244, %p48;
	setp.eq.f32 	%p49, %f245, %f5;
	add.f32 	%f246, %f6, %f245;
	add.f32 	%f247, %f7, %f246;
	selp.f32 	%f261, %f247, %f245, %p49;
$L__BB0_24:
	add.u64 	%rd35, %SP, 0;
	add.u64 	%rd36, %SPL, 0;
	cvt.f64.f32 	%fd1, %f261;
	st.local.f64 	[%rd36], %fd1;
	mov.u64 	%rd37, $str;
	cvta.global.u64 	%rd38, %rd37;
	{ // callseq 0, 0
	.param .b64 param0;
	st.param.b64 	[param0], %rd38;
	.param .b64 param1;
	st.param.b64 	[param1], %rd35;
	.param .b32 retval0;
	call.uni (retval0), 
	vprintf, 
	(
	param0, 
	param1
	);
	ld.param.b32 	%r45, [retval0];
	} // callseq 0
	ret;

}


// ===== COMPILED SASS (sm_100) =====

	.target	sm_100

	.elftype	@"ET_EXEC"


//--------------------- .note.nv.tkinfo           --------------------------
	.section	.note.nv.tkinfo,"",@"SHT_NOTE"
	.sectionflags	@"SHF_NOTE_NV_TKINFO"
	.tkinfo
        /*0018*/ 	.word	0x00000002
        /*0030*/ 	.string	""
        /*0030*/ 	.string	"ptxas"
        /*0030*/ 	.string	"Cuda compilation tools, release 13.0, V13.0.88"
        /*0030*/ 	.string	"Build cuda_13.0.r13.0/compiler.36424714_0"
        /*0030*/ 	.string	"-arch sm_100 -m 64 "



//--------------------- .note.nv.cuinfo           --------------------------
	.section	.note.nv.cuinfo,"",@"SHT_NOTE"
	.sectionflags	@"SHF_NOTE_NV_CUINFO"
        /*0018*/ 	.short	0x0002
        /*001a*/ 	.short	0x0064
        /*001c*/ 	.short	0x0082
	.zero		2


//--------------------- .nv.info                  --------------------------
	.section	.nv.info,"",@"SHT_CUDA_INFO"
	.align	4


	//----- nvinfo : EIATTR_REGCOUNT
	.align		4
        /*0000*/ 	.byte	0x04, 0x2f
        /*0002*/ 	.short	(.L_2 - .L_1)
	.align		4
.L_1:
        /*0004*/ 	.word	index@(_Z7computefiPfS_iffffffffffffffffffffffff)
        /*0008*/ 	.word	0x0000001c


	//----- nvinfo : EIATTR_FRAME_SIZE
	.align		4
.L_2:
        /*000c*/ 	.byte	0x04, 0x11
        /*000e*/ 	.short	(.L_4 - .L_3)
	.align		4
.L_3:
        /*0010*/ 	.word	index@($__internal_0_$__cuda_sm3x_div_rn_noftz_f32_slowpath)
        /*0014*/ 	.word	0x00000008


	//----- nvinfo : EIATTR_FRAME_SIZE
	.align		4
.L_4:
        /*0018*/ 	.byte	0x04, 0x11
        /*001a*/ 	.short	(.L_6 - .L_5)
	.align		4
.L_5:
        /*001c*/ 	.word	index@(_Z7computefiPfS_iffffffffffffffffffffffff)
        /*0020*/ 	.word	0x00000008


	//----- nvinfo : EIATTR_MIN_STACK_SIZE
	.align		4
.L_6:
        /*0024*/ 	.byte	0x04, 0x12
        /*0026*/ 	.short	(.L_8 - .L_7)
	.align		4
.L_7:
        /*0028*/ 	.word	index@(_Z7computefiPfS_iffffffffffffffffffffffff)
        /*002c*/ 	.word	0x00000008
.L_8:


//--------------------- .nv.compat                --------------------------
	.section	.nv.compat,"",@"SHT_CUDA_COMPAT_INFO"
	.align	4
        /*0000*/ 	.byte	0x02, 0x09, 0x00, 0x00, 0x02, 0x02, 0x01, 0x00, 0x02, 0x05, 0x05, 0x00, 0x03, 0x07, 0x01, 0x01
        /*0010*/ 	.byte	0x02, 0x03, 0x00, 0x00, 0x02, 0x06, 0x01, 0x00, 0x04, 0x0b, 0x08, 0x00, 0x01, 0x00, 0x00, 0x00
        /*0020*/ 	.byte	0x00, 0x00, 0x00, 0x00


//--------------------- .nv.info._Z7computefiPfS_iffffffffffffffffffffffff --------------------------
	.section	.nv.info._Z7computefiPfS_iffffffffffffffffffffffff,"",@"SHT_CUDA_INFO"
	.sectionflags	@""
	.align	4


	//----- nvinfo : EIATTR_CUDA_API_VERSION
	.align		4
        /*0000*/ 	.byte	0x04, 0x37
        /*0002*/ 	.short	(.L_10 - .L_9)
.L_9:
        /*0004*/ 	.word	0x00000082


	//----- nvinfo : EIATTR_KPARAM_INFO
	.align		4
.L_10:
        /*0008*/ 	.byte	0x04, 0x17
        /*000a*/ 	.short	(.L_12 - .L_11)
.L_11:
        /*000c*/ 	.word	0x00000000
        /*0010*/ 	.short	0x001c
        /*0012*/ 	.short	0x0078
        /*0014*/ 	.byte	0x00, 0xf0, 0x11, 0x00


	//----- nvinfo : EIATTR_KPARAM_INFO
	.align		4
.L_12:
        /*0018*/ 	.byte	0x04, 0x17
        /*001a*/ 	.short	(.L_14 - .L_13)
.L_13:
        /*001c*/ 	.word	0x00000000
        /*0020*/ 	.short	0x001b
        /*0022*/ 	.short	0x0074
        /*0024*/ 	.byte	0x00, 0xf0, 0x11, 0x00


	//----- nvinfo : EIATTR_KPARAM_INFO
	.align		4
.L_14:
        /*0028*/ 	.byte	0x04, 0x17
        /*002a*/ 	.short	(.L_16 - .L_15)
.L_15:
        /*002c*/ 	.word	0x00000000
        /*0030*/ 	.short	0x001a
        /*0032*/ 	.short	0x0070
        /*0034*/ 	.byte	0x00, 0xf0, 0x11, 0x00


	//----- nvinfo : EIATTR_KPARAM_INFO
	.align		4
.L_16:
        /*0038*/ 	.byte	0x04, 0x17
        /*003a*/ 	.short	(.L_18 - .L_17)
.L_17:
        /*003c*/ 	.word	0x00000000
        /*0040*/ 	.short	0x0019
        /*0042*/ 	.short	0x006c
        /*0044*/ 	.byte	0x00, 0xf0, 0x11, 0x00


	//----- nvinfo : EIATTR_KPARAM_INFO
	.align		4
.L_18:
        /*0048*/ 	.byte	0x04, 0x17
        /*004a*/ 	.short	(.L_20 - .L_19)
.L_19:
        /*004c*/ 	.word	0x00000000
        /*0050*/ 	.short	0x0018
        /*0052*/ 	.short	0x0068
        /*0054*/ 	.byte	0x00, 0xf0, 0x11, 0x00


	//----- nvinfo : EIATTR_KPARAM_INFO
	.align		4
.L_20:
        /*0058*/ 	.byte	0x04, 0x17
        /*005a*/ 	.short	(.L_22 - .L_21)
.L_21:
        /*005c*/ 	.word	0x00000000
        /*0060*/ 	.short	0x0017
        /*0062*/ 	.short	0x0064
        /*0064*/ 	.byte	0x00, 0xf0, 0x11, 0x00


	//----- nvinfo : EIATTR_KPARAM_INFO
	.align		4
.L_22:
        /*0068*/ 	.byte	0x04, 0x17
        /*006a*/ 	.short	(.L_24 - .L_23)
.L_23:
        /*006c*/ 	.word	0x00000000
        /*0070*/ 	.short	0x0016
        /*0072*/ 	.short	0x0060
        /*0074*/ 	.byte	0x00, 0xf0, 0x11, 0x00


	//----- nvinfo : EIATTR_KPARAM_INFO
	.align		4
.L_24:
        /*0078*/ 	.byte	0x04, 0x17
        /*007a*/ 	.short	(.L_26 - .L_25)
.L_25:
        /*007c*/ 	.word	0x00000000
        /*0080*/ 	.short	0x0015
        /*0082*/ 	.short	0x005c
        /*0084*/ 	.byte	0x00, 0xf0, 0x11, 0x00


	//----- nvinfo : EIATTR_KPARAM_INFO
	.align		4
.L_26:
        /*0088*/ 	.byte	0x04, 0x17
        /*008a*/ 	.short	(.L_28 - .L_27)
.L_27:
        /*008c*/ 	.word	0x00000000
        /*0090*/ 	.short	0x0014
        /*0092*/ 	.short	0x0058
        /*0094*/ 	.byte	0x00, 0xf0, 0x11, 0x00


	//----- nvinfo : EIATTR_KPARAM_INFO
	.align		4
.L_28:
        /*0098*/ 	.byte	0x04, 0x17
        /*009a*/ 	.short	(.L_30 - .L_29)
.L_29:
        /*009c*/ 	.word	0x00000000
        /*00a0*/ 	.short	0x0013
        /*00a2*/ 	.short	0x0054
        /*00a4*/ 	.byte	0x00, 0xf0, 0x11, 0x00


	//----- nvinfo : EIATTR_KPARAM_INFO
	.align		4
.L_30:
        /*00a8*/ 	.byte	0x04, 0x17
        /*00aa*/ 	.short	(.L_32 - .L_31)
.L_31:
        /*00ac*/ 	.word	0x00000000
        /*00b0*/ 	.short	0x0012
        /*00b2*/ 	.short	0x0050
        /*00b4*/ 	.byte	0x00, 0xf0, 0x11, 0x00


	//----- nvinfo : EIATTR_KPARAM_INFO
	.align		4
.L_32:
        /*00b8*/ 	.byte	0x04, 0x17
        /*00ba*/ 	.short	(.L_34 - .L_33)
.L_33:
        /*00bc*/ 	.word	0x00000000
        /*00c0*/ 	.short	0x0011
        /*00c2*/ 	.short	0x004c
        /*00c4*/ 	.byte	0x00, 0xf0, 0x11, 0x00


	//----- nvinfo : EIATTR_KPARAM_INFO
	.align		4
.L_34:
        /*00c8*/ 	.byte	0x04, 0x17
        /*00ca*/ 	.short	(.L_36 - .L_35)
.L_35:
        /*00cc*/ 	.word	0x00000000
        /*00d0*/ 	.short	0x0010
        /*00d2*/ 	.short	0x0048
        /*00d4*/ 	.byte	0x00, 0xf0, 0x11, 0x00


	//----- nvinfo : EIATTR_KPARAM_INFO
	.align		4
.L_36:
        /*00d8*/ 	.byte	0x04, 0x17
        /*00da*/ 	.short	(.L_38 - .L_37)
.L_37:
        /*00dc*/ 	.word	0x00000000
        /*00e0*/ 	.short	0x000f
        /*00e2*/ 	.short	0x0044
        /*00e4*/ 	.byte	0x00, 0xf0, 0x11, 0x00


	//----- nvinfo : EIATTR_KPARAM_INFO
	.align		4
.L_38:
        /*00e8*/ 	.byte	0x04, 0x17
        /*00ea*/ 	.short	(.L_40 - .L_39)
.L_39:
        /*00ec*/ 	.word	0x00000000
        /*00f0*/ 	.short	0x000e
        /*00f2*/ 	.short	0x0040
        /*00f4*/ 	.byte	0x00, 0xf0, 0x11, 0x00


	//----- nvinfo : EIATTR_KPARAM_INFO
	.align		4
.L_40:
        /*00f8*/ 	.byte	0x04, 0x17
        /*00fa*/ 	.short	(.L_42 - .L_41)
.L_41:
        /*00fc*/ 	.word	0x00000000
        /*0100*/ 	.short	0x000d
        /*0102*/ 	.short	0x003c
        /*0104*/ 	.byte	0x00, 0xf0, 0x11, 0x00


	//----- nvinfo : EIATTR_KPARAM_INFO
	.align		4
.L_42:
        /*0108*/ 	.byte	0x04, 0x17
        /*010a*/ 	.short	(.L_44 - .L_43)
.L_43:
        /*010c*/ 	.word	0x00000000
        /*0110*/ 	.short	0x000c
        /*0112*/ 	.short	0x0038
        /*0114*/ 	.byte	0x00, 0xf0, 0x11, 0x00


	//----- nvinfo : EIATTR_KPARAM_INFO
	.align		4
.L_44:
        /*0118*/ 	.byte	0x04, 0x17
        /*011a*/ 	.short	(.L_46 - .L_45)
.L_45:
        /*011c*/ 	.word	0x00000000
        /*0120*/ 	.short	0x000b
        /*0122*/ 	.short	0x0034
        /*0124*/ 	.byte	0x00, 0xf0, 0x11, 0x00


	//----- nvinfo : EIATTR_KPARAM_INFO
	.align		4
.L_46:
        /*0128*/ 	.byte	0x04, 0x17
        /*012a*/ 	.short	(.L_48 - .L_47)
.L_47:
        /*012c*/ 	.word	0x00000000
        /*0130*/ 	.short	0x000a
        /*0132*/ 	.short	0x0030
        /*0134*/ 	.byte	0x00, 0xf0, 0x11, 0x00


	//----- nvinfo : EIATTR_KPARAM_INFO
	.align		4
.L_48:
        /*0138*/ 	.byte	0x04, 0x17
        /*013a*/ 	.short	(.L_50 - .L_49)
.L_49:
        /*013c*/ 	.word	0x00000000
        /*0140*/ 	.short	0x0009
        /*0142*/ 	.short	0x002c
        /*0144*/ 	.byte	0x00, 0xf0, 0x11, 0x00


	//----- nvinfo : EIATTR_KPARAM_INFO
	.align		4
.L_50:
        /*0148*/ 	.byte	0x04, 0x17
        /*014a*/ 	.short	(.L_52 - .L_51)
.L_51:
        /*014c*/ 	.word	0x00000000
        /*0150*/ 	.short	0x0008
        /*0152*/ 	.short	0x0028
        /*0154*/ 	.byte	0x00, 0xf0, 0x11, 0x00


	//----- nvinfo : EIATTR_KPARAM_INFO
	.align		4
.L_52:
        /*0158*/ 	.byte	0x04, 0x17
        /*015a*/ 	.short	(.L_54 - .L_53)
.L_53:
        /*015c*/ 	.word	0x00000000
        /*0160*/ 	.short	0x0007
        /*0162*/ 	.short	0x0024
        /*0164*/ 	.byte	0x00, 0xf0, 0x11, 0x00


	//----- nvinfo : EIATTR_KPARAM_INFO
	.align		4
.L_54:
        /*0168*/ 	.byte	0x04, 0x17
        /*016a*/ 	.short	(.L_56 - .L_55)
.L_55:
        /*016c*/ 	.word	0x00000000
        /*0170*/ 	.short	0x0006
        /*0172*/ 	.short	0x0020
        /*0174*/ 	.byte	0x00, 0xf0, 0x11, 0x00


	//----- nvinfo : EIATTR_KPARAM_INFO
	.align		4
.L_56:
        /*0178*/ 	.byte	0x04, 0x17
        /*017a*/ 	.short	(.L_58 - .L_57)
.L_57:
        /*017c*/ 	.word	0x00000000
        /*0180*/ 	.short	0x0005
        /*0182*/ 	.short	0x001c
        /*0184*/ 	.byte	0x00, 0xf0, 0x11, 0x00


	//----- nvinfo : EIATTR_KPARAM_INFO
	.align		4
.L_58:
        /*0188*/ 	.byte	0x04, 0x17
        /*018a*/ 	.short	(.L_60 - .L_59)
.L_59:
        /*018c*/ 	.word	0x00000000
        /*0190*/ 	.short	0x0004
        /*0192*/ 	.short	0x0018
        /*0194*/ 	.byte	0x00, 0xf0, 0x11, 0x00


	//----- nvinfo : EIATTR_KPARAM_INFO
	.align		4
.L_60:
        /*0198*/ 	.byte	0x04, 0x17
        /*019a*/ 	.short	(.L_62 - .L_61)
.L_61:
        /*019c*/ 	.word	0x00000000
        /*01a0*/ 	.short	0x0003
        /*01a2*/ 	.short	0x0010
        /*01a4*/ 	.byte	0x00, 0xf5, 0x21, 0x00


	//----- nvinfo : EIATTR_KPARAM_INFO
	.align		4
.L_62:
        /*01a8*/ 	.byte	0x04, 0x17
        /*01aa*/ 	.short	(.L_64 - .L_63)
.L_63:
        /*01ac*/ 	.word	0x00000000
        /*01b0*/ 	.short	0x0002
        /*01b2*/ 	.short	0x0008
        /*01b4*/ 	.byte	0x00, 0xf5, 0x21, 0x00


	//----- nvinfo : EIATTR_KPARAM_INFO
	.align		4
.L_64:
        /*01b8*/ 	.byte	0x04, 0x17
        /*01ba*/ 	.short	(.L_66 - .L_65)
.L_65:
        /*01bc*/ 	.word	0x00000000
        /*01c0*/ 	.short	0x0001
        /*01c2*/ 	.short	0x0004
        /*01c4*/ 	.byte	0x00, 0xf0, 0x11, 0x00


	//----- nvinfo : EIATTR_KPARAM_INFO
	.align		4
.L_66:
        /*01c8*/ 	.byte	0x04, 0x17
        /*01ca*/ 	.short	(.L_68 - .L_67)
.L_67:
        /*01cc*/ 	.word	0x00000000
        /*01d0*/ 	.short	0x0000
        /*01d2*/ 	.short	0x0000
        /*01d4*/ 	.byte	0x00, 0xf0, 0x11, 0x00


	//----- nvinfo : EIATTR_SPARSE_MMA_MASK
	.align		4
.L_68:
        /*01d8*/ 	.byte	0x03, 0x50
        /*01da*/ 	.short	0x0000


	//----- nvinfo : EIATTR_MAXREG_COUNT
	.align		4
        /*01dc*/ 	.byte	0x03, 0x1b
        /*01de*/ 	.short	0x00ff


	//----- nvinfo : EIATTR_EXTERNS
	.align		4
        /*01e0*/ 	.byte	0x04, 0x0f
        /*01e2*/ 	.short	(.L_70 - .L_69)


	//   ....[0]....
	.align		4
.L_69:
        /*01e4*/ 	.word	index@(vprintf)


	//----- nvinfo : EIATTR_MERCURY_ISA_VERSION
	.align		4
.L_70:
        /*01e8*/ 	.byte	0x03, 0x5f
        /*01ea*/ 	.short	0x0101


	//----- nvinfo : EIATTR_VRC_CTA_INIT_COUNT
	.align		4
        /*01ec*/ 	.byte	0x02, 0x4a
	.zero		1
	.zero		1


	//----- nvinfo : EIATTR_SYSCALL_OFFSETS
	.align		4
        /*01f0*/ 	.byte	0x04, 0x46
        /*01f2*/ 	.short	(.L_72 - .L_71)


	//   ....[0]....
.L_71:
        /*01f4*/ 	.word	0x00002d60


	//----- nvinfo : EIATTR_EXIT_INSTR_OFFSETS
	.align		4
.L_72:
        /*01f8*/ 	.byte	0x04, 0x1c
        /*01fa*/ 	.short	(.L_74 - .L_73)


	//   ....[0]....
.L_73:
        /*01fc*/ 	.word	0x00002d70


	//----- nvinfo : EIATTR_CRS_STACK_SIZE
	.align		4
.L_74:
        /*0200*/ 	.byte	0x04, 0x1e
        /*0202*/ 	.short	(.L_76 - .L_75)
.L_75:
        /*0204*/ 	.word	0x00000000


	//----- nvinfo : EIATTR_CBANK_PARAM_SIZE
	.align		4
.L_76:
        /*0208*/ 	.byte	0x03, 0x19
        /*020a*/ 	.short	0x007c


	//----- nvinfo : EIATTR_PARAM_CBANK
	.align		4
        /*020c*/ 	.byte	0x04, 0x0a
        /*020e*/ 	.short	(.L_78 - .L_77)
	.align		4
.L_77:
        /*0210*/ 	.word	index@(.nv.constant0._Z7computefiPfS_iffffffffffffffffffffffff)
        /*0214*/ 	.short	0x0380
        /*0216*/ 	.short	0x007c


	//----- nvinfo : EIATTR_SW_WAR
	.align		4
.L_78:
        /*0218*/ 	.byte	0x04, 0x36
        /*021a*/ 	.short	(.L_80 - .L_79)
.L_79:
        /*021c*/ 	.word	0x00000008
.L_80:


//--------------------- .nv.callgraph             --------------------------
	.section	.nv.callgraph,"",@"SHT_CUDA_CALLGRAPH"
	.align	4
	.sectionentsize	8
	.align		4
        /*0000*/ 	.word	0x00000000
	.align		4
        /*0004*/ 	.word	0xffffffff
	.align		4
        /*0008*/ 	.word	index@(_Z7computefiPfS_iffffffffffffffffffffffff)
	.align		4
        /*000c*/ 	.word	index@(vprintf)
	.align		4
        /*0010*/ 	.word	0x00000000
	.align		4
        /*0014*/ 	.word	0xfffffffe
	.align		4
        /*0018*/ 	.word	0x00000000
	.align		4
        /*001c*/ 	.word	0xfffffffd
	.align		4
        /*0020*/ 	.word	0x00000000
	.align		4
        /*0024*/ 	.word	0xfffffffc


//--------------------- .nv.constant4             --------------------------
	.section	.nv.constant4,"a",@progbits
	.align	8
	.align		8
.nv.constant4:
        /*0000*/ 	.dword	vprintf
	.align		8
        /*0008*/ 	.dword	$str


//--------------------- .text._Z7computefiPfS_iffffffffffffffffffffffff --------------------------
	.section	.text._Z7computefiPfS_iffffffffffffffffffffffff,"ax",@progbits
	.align	128
        .global         _Z7computefiPfS_iffffffffffffffffffffffff
        .type           _Z7computefiPfS_iffffffffffffffffffffffff,@function
        .size           _Z7computefiPfS_iffffffffffffffffffffffff,(.L_x_42 - _Z7computefiPfS_iffffffffffffffffffffffff)
        .other          _Z7computefiPfS_iffffffffffffffffffffffff,@"STO_CUDA_ENTRY STV_DEFAULT"
_Z7computefiPfS_iffffffffffffffffffffffff:
.text._Z7computefiPfS_iffffffffffffffffffffffff:
[----:B------:R-:W0:Y:S01]  /*0000*/  LDC R1, c[0x0][0x37c] ;  /* 0x0000df00ff017b82 */ /* 0x000e220000000800 */
[----:B------:R-:W1:Y:S01]  /*0010*/  LDCU UR6, c[0x0][0x384] ;  /* 0x00007080ff0677ac */ /* 0x000e620008000800 */
[----:B0-----:R-:W-:Y:S01]  /*0020*/  IADD3 R1, PT, PT, R1, -0x8, RZ ;  /* 0xfffffff801017810 */ /* 0x001fe20007ffe0ff */
[----:B------:R-:W0:Y:S01]  /*0030*/  LDCU UR4, c[0x0][0x2f8] ;  /* 0x00005f00ff0477ac */ /* 0x000e220008000800 */
[----:B------:R-:W2:Y:S01]  /*0040*/  LDCU UR7, c[0x0][0x380] ;  /* 0x00007000ff0777ac */ /* 0x000ea20008000800 */
[----:B------:R-:W3:Y:S01]  /*0050*/  LDCU UR5, c[0x0][0x2fc] ;  /* 0x00005f80ff0577ac */ /* 0x000ee20008000800 */
[----:B-1----:R-:W-:Y:S01]  /*0060*/  UISETP.GE.AND UP0, UPT, UR6, 0x1, UPT ;  /* 0x000000010600788c */ /* 0x002fe2000bf06270 */
[----:B0-----:R-:W-:Y:S02]  /*0070*/  IADD3 R6, P0, PT, R1, UR4, RZ ;  /* 0x0000000401067c10 */ /* 0x001fe4000ff1e0ff */
[----:B--2---:R-:W-:Y:S02]  /*0080*/  MOV R2, UR7 ;  /* 0x0000000700027c02 */ /* 0x004fe40008000f00 */
[----:B---3--:R-:W-:-:S04]  /*0090*/  IADD3.X R7, PT, PT, RZ, UR5, RZ, P0, !PT ;  /* 0x00000005ff077c10 */ /* 0x008fc800087fe4ff */
[----:B------:R-:W-:Y:S05]  /*00a0*/  BRA.U !UP0, `(.L_x_0) ;  /* 0x0000002d080c7547 */ /* 0x000fea000b800000 */
[----:B------:R-:W0:Y:S02]  /*00b0*/  LDC.64 R8, c[0x0][0x3a0] ;  /* 0x0000e800ff087b82 */ /* 0x000e240000000a00 */
[----:B0-----:R-:W0:Y:S08]  /*00c0*/  MUFU.RCP R0, R9 ;  /* 0x0000000900007308 */ /* 0x001e300000001000 */
[----:B------:R-:W1:Y:S01]  /*00d0*/  FCHK P0, R8, R9 ;  /* 0x0000000908007302 */ /* 0x000e620000000000 */
[----:B0-----:R-:W-:-:S04]  /*00e0*/  FFMA R3, R0, -R9, 1 ;  /* 0x3f80000000037423 */ /* 0x001fc80000000809 */
[----:B------:R-:W-:-:S04]  /*00f0*/  FFMA R3, R0, R3, R0 ;  /* 0x0000000300037223 */ /* 0x000fc80000000000 */
[----:B------:R-:W-:-:S04]  /*0100*/  FFMA R5, R3, R8, RZ ;  /* 0x0000000803057223 */ /* 0x000fc800000000ff */
[----:B------:R-:W-:-:S04]  /*0110*/  FFMA R0, R5, -R9, R8 ;  /* 0x8000000905007223 */ /* 0x000fc80000000008 */
[----:B------:R-:W-:Y:S01]  /*0120*/  FFMA R0, R3, R0, R5 ;  /* 0x0000000003007223 */ /* 0x000fe20000000005 */
[----:B-1----:R-:W-:Y:S06]  /*0130*/  @!P0 BRA `(.L_x_1) ;  /* 0x0000000000148947 */ /* 0x002fec0003800000 */
[----:B------:R-:W0:Y:S01]  /*0140*/  LDC R3, c[0x0][0x3a0] ;  /* 0x0000e800ff037b82 */ /* 0x000e220000000800 */
[----:B------:R-:W-:-:S07]  /*0150*/  MOV R19, 0x180 ;  /* 0x0000018000137802 */ /* 0x000fce0000000f00 */
[----:B------:R-:W1:Y:S02]  /*0160*/  LDC R4, c[0x0][0x3a4] ;  /* 0x0000e900ff047b82 */ /* 0x000e640000000800 */
[----:B01----:R-:W-:Y:S05]  /*0170*/  CALL.REL.NOINC `($__internal_0_$__cuda_sm3x_div_rn_noftz_f32_slowpath) ;  /* 0x0000002c00007944 */ /* 0x003fea0003c00000 */
[----:B------:R-:W-:-:S07]  /*0180*/  MOV R0, R3 ;  /* 0x0000000300007202 */ /* 0x000fce0000000f00 */
.L_x_1:
[----:B------:R-:W0:Y:S01]  /*0190*/  LDC.64 R4, c[0x0][0x3a8] ;  /* 0x0000ea00ff047b82 */ /* 0x000e220000000a00 */
[----:B------:R-:W1:Y:S01]  /*01a0*/  LDCU UR4, c[0x0][0x39c] ;  /* 0x00007380ff0477ac */ /* 0x000e620008000800 */
[----:B------:R-:W-:Y:S02]  /*01b0*/  UMOV UR5, 0x77fe35df ;  /* 0x77fe35df00057882 */ /* 0x000fe40000000000 */
[----:B------:R-:W-:Y:S01]  /*01c0*/  MOV R9, UR5 ;  /* 0x0000000500097c02 */ /* 0x000fe20008000f00 */
[----:B-1----:R-:W-:-:S04]  /*01d0*/  FADD R0, R0, -UR4 ;  /* 0x8000000400007e21 */ /* 0x002fc80008000000 */
[----:B------:R-:W-:Y:S01]  /*01e0*/  FADD R0, R0, -1.0082000309784009278e-36 ;  /* 0x83ab894e00007421 */ /* 0x000fe20000000000 */
[----:B0-----:R-:W-:-:S03]  /*01f0*/  FADD R4, R4, R5 ;  /* 0x0000000504047221 */ /* 0x001fc60000000000 */
[----:B------:R-:W-:Y:S01]  /*0200*/  FADD R0, -R0, -9.0525163930145653712e-17 ;  /* 0xa4d0bca000007421 */ /* 0x000fe20000000100 */
[----:B------:R-:W0:Y:S08]  /*0210*/  MUFU.RCP R3, R4 ;  /* 0x0000000400037308 */ /* 0x000e300000001000 */
[----:B------:R-:W1:Y:S01]  /*0220*/  FCHK P0, R9, R4 ;  /* 0x0000000409007302 */ /* 0x000e620000000000 */
[----:B0-----:R-:W-:-:S04]  /*0230*/  FFMA R2, -R4, R3, 1 ;  /* 0x3f80000004027423 */ /* 0x001fc80000000103 */
[----:B------:R-:W-:-:S04]  /*0240*/  FFMA R2, R3, R2, R3 ;  /* 0x0000000203027223 */ /* 0x000fc80000000003 */
[----:B------:R-:W-:-:S04]  /*0250*/  FFMA R3, R2, 1.03120002941959409151e+34, RZ ;  /* 0x77fe35df02037823 */ /* 0x000fc800000000ff */
[----:B------:R-:W-:-:S04]  /*0260*/  FFMA R5, -R4, R3, 1.03120002941959409151e+34 ;  /* 0x77fe35df04057423 */ /* 0x000fc80000000103 */
[----:B------:R-:W-:Y:S01]  /*0270*/  FFMA R12, R2, R5, R3 ;  /* 0x00000005020c7223 */ /* 0x000fe20000000003 */
[----:B-1----:R-:W-:Y:S06]  /*0280*/  @!P0 BRA `(.L_x_2) ;  /* 0x0000000000108947 */ /* 0x002fec0003800000 */
[----:B------:R-:W-:Y:S01]  /*0290*/  HFMA2 R3, -RZ, RZ, 32736, 0.366943359375 ;  /* 0x77fe35dfff037431 */ /* 0x000fe200000001ff */
[----:B------:R-:W-:-:S07]  /*02a0*/  MOV R19, 0x2c0 ;  /* 0x000002c000137802 */ /* 0x000fce0000000f00 */
[----:B------:R-:W-:Y:S05]  /*02b0*/  CALL.REL.NOINC `($__internal_0_$__cuda_sm3x_div_rn_noftz_f32_slowpath) ;  /* 0x0000002800b07944 */ /* 0x000fea0003c00000 */
[----:B------:R-:W-:-:S07]  /*02c0*/  MOV R12, R3 ;  /* 0x00000003000c7202 */ /* 0x000fce0000000f00 */
.L_x_2:
[----:B------:R-:W0:Y:S01]  /*02d0*/  LDC R8, c[0x0][0x3b0] ;  /* 0x0000ec00ff087b82 */ /* 0x000e220000000800 */
[----:B------:R-:W-:Y:S01]  /*02e0*/  UMOV UR4, 0x2faa ;  /* 0x00002faa00047882 */ /* 0x000fe20000000000 */
[----:B------:R-:W-:Y:S01]  /*02f0*/  HFMA2 R5, -RZ, RZ, 0, 6.1511993408203125e-05 ;  /* 0x00000408ff057431 */ /* 0x000fe200000001ff */
[----:B------:R-:W-:-:S04]  /*0300*/  MOV R9, UR4 ;  /* 0x0000000400097c02 */ /* 0x000fc80008000f00 */
[----:B------:R-:W-:Y:S01]  /*0310*/  FFMA R12, R12, R5, -1.0329000127546284586e-35 ;  /* 0x855bac6d0c0c7423 */ /* 0x000fe20000000005 */
[----:B0-----:R-:W0:Y:S08]  /*0320*/  MUFU.RCP R2, R8 ;  /* 0x0000000800027308 */ /* 0x001e300000001000 */
[----:B------:R-:W1:Y:S01]  /*0330*/  FCHK P0, -R9, R8 ;  /* 0x0000000809007302 */ /* 0x000e620000000100 */
[----:B0-----:R-:W-:-:S04]  /*0340*/  FFMA R3, R2, -R8, 1 ;  /* 0x3f80000002037423 */ /* 0x001fc80000000808 */
[----:B------:R-:W-:-:S04]  /*0350*/  FFMA R2, R2, R3, R2 ;  /* 0x0000000302027223 */ /* 0x000fc80000000002 */
[----:B------:R-:W-:-:S04]  /*0360*/  FFMA R3, R2, -1.7098643861691417899e-41, RZ ;  /* 0x80002faa02037823 */ /* 0x000fc800000000ff */
[----:B------:R-:W-:-:S04]  /*0370*/  FFMA R4, R3, -R8, -1.7098643861691417899e-41 ;  /* 0x80002faa03047423 */ /* 0x000fc80000000808 */
[----:B------:R-:W-:Y:S01]  /*0380*/  FFMA R3, R2, R4, R3 ;  /* 0x0000000402037223 */ /* 0x000fe20000000003 */
[----:B-1----:R-:W-:Y:S06]  /*0390*/  @!P0 BRA `(.L_x_3) ;  /* 0x0000000000108947 */ /* 0x002fec0003800000 */
[----:B------:R-:W0:Y:S01]  /*03a0*/  LDC R4, c[0x0][0x3b0] ;  /* 0x0000ec00ff047b82 */ /* 0x000e220000000800 */
[----:B------:R-:W-:Y:S02]  /*03b0*/  MOV R3, 0x80002faa ;  /* 0x80002faa00037802 */ /* 0x000fe40000000f00 */
[----:B------:R-:W-:-:S07]  /*03c0*/  MOV R19, 0x3e0 ;  /* 0x000003e000137802 */ /* 0x000fce0000000f00 */
[----:B0-----:R-:W-:Y:S05]  /*03d0*/  CALL.REL.NOINC `($__internal_0_$__cuda_sm3x_div_rn_noftz_f32_slowpath) ;  /* 0x0000002800687944 */ /* 0x001fea0003c00000 */
.L_x_3:
[----:B------:R-:W0:Y:S01]  /*03e0*/  LDC.64 R4, c[0x0][0x3b8] ;  /* 0x0000ee00ff047b82 */ /* 0x000e220000000a00 */
[----:B------:R-:W1:Y:S01]  /*03f0*/  LDCU UR4, c[0x0][0x3b4] ;  /* 0x00007680ff0477ac */ /* 0x000e620008000800 */
[----:B------:R-:W-:Y:S01]  /*0400*/  MOV R9, 0x3d4dd2f7 ;  /* 0x3d4dd2f700097802 */ /* 0x000fe20000000f00 */
[----:B0-----:R-:W-:-:S04]  /*0410*/  FADD R2, -R4, -1.7796490496925176801e-43 ;  /* 0x8000007f04027421 */ /* 0x001fc80000000100 */
[----:B------:R-:W-:Y:S01]  /*0420*/  FADD R2, R2, R5 ;  /* 0x0000000502027221 */ /* 0x000fe20000000000 */
[----:B------:R-:W-:-:S03]  /*0430*/  MOV R5, 0x3f000000 ;  /* 0x3f00000000057802 */ /* 0x000fc60000000f00 */
[----:B-1----:R-:W-:-:S04]  /*0440*/  FADD R2, R2, UR4 ;  /* 0x0000000402027e21 */ /* 0x002fc80008000000 */
[C---:B------:R-:W-:Y:S01]  /*0450*/  FFMA R4, |R2|.reuse, -R5, 0.5 ;  /* 0x3f00000002047423 */ /* 0x040fe20000000a05 */
[C---:B------:R-:W-:Y:S02]  /*0460*/  FSETP.NEU.AND P1, PT, |R2|.reuse, 1, PT ;  /* 0x3f8000000200780b */ /* 0x040fe40003f2d200 */
[----:B------:R-:W-:Y:S01]  /*0470*/  FSETP.GT.AND P0, PT, |R2|, 0.56000000238418579102, PT ;  /* 0x3f0f5c290200780b */ /* 0x000fe20003f04200 */
[----:B------:R-:W0:Y:S02]  /*0480*/  MUFU.RSQ R5, R4 ;  /* 0x0000000400057308 */ /* 0x000e240000001400 */
[----:B0-----:R-:W-:Y:S01]  /*0490*/  FMUL R8, R4, R5 ;  /* 0x0000000504087220 */ /* 0x001fe20000400000 */
[----:B------:R-:W-:-:S04]  /*04a0*/  FMUL R5, R5, -0.5 ;  /* 0xbf00000005057820 */ /* 0x000fc80000400000 */
[----:B------:R-:W-:-:S04]  /*04b0*/  FFMA R5, R8, R5, 0.5 ;  /* 0x3f00000008057423 */ /* 0x000fc80000000005 */
[----:B------:R-:W-:-:S05]  /*04c0*/  FFMA R5, R8, R5, R8 ;  /* 0x0000000508057223 */ /* 0x000fca0000000008 */
[----:B------:R-:W-:-:S04]  /*04d0*/  FSEL R5, R5, RZ, P1 ;  /* 0x000000ff05057208 */ /* 0x000fc80000800000 */
[----:B------:R-:W-:-:S05]  /*04e0*/  FSEL R5, R5, |R2|, P0 ;  /* 0x4000000205057208 */ /* 0x000fca0000000000 */
[----:B------:R-:W-:-:S04]  /*04f0*/  FMUL R8, R5, R5 ;  /* 0x0000000505087220 */ /* 0x000fc80000400000 */
[----:B------:R-:W-:-:S04]  /*0500*/  FFMA R9, R8, R9, 0.018773360177874565125 ;  /* 0x3c99ca9708097423 */ /* 0x000fc80000000009 */
[----:B------:R-:W-:-:S04]  /*0510*/  FFMA R9, R8, R9, 0.046769052743911743164 ;  /* 0x3d3f90e808097423 */ /* 0x000fc80000000009 */
[----:B------:R-:W-:-:S04]  /*0520*/  FFMA R9, R8, R9, 0.074823014438152313232 ;  /* 0x3d993ccf08097423 */ /* 0x000fc80000000009 */
[----:B------:R-:W-:-:S04]  /*0530*/  FFMA R9, R8, R9, 0.16667181253433227539 ;  /* 0x3e2aac0408097423 */ /* 0x000fc80000000009 */
[----:B------:R-:W-:Y:S01]  /*0540*/  FMUL R8, R8, R9 ;  /* 0x0000000908087220 */ /* 0x000fe20000400000 */
[----:B------:R-:W-:-:S03]  /*0550*/  MOV R9, 0x3fd774eb ;  /* 0x3fd774eb00097802 */ /* 0x000fc60000000f00 */
[----:B------:R-:W-:-:S04]  /*0560*/  FFMA R5, R5, R8, R5 ;  /* 0x0000000805057223 */ /* 0x000fc80000000005 */
[----:B------:R-:W-:-:S04]  /*0570*/  FMUL R4, R5, -2 ;  /* 0xc000000005047820 */ /* 0x000fc80000400000 */
[----:B------:R-:W-:-:S05]  /*0580*/  @P0 FFMA R5, R9, 0.93318945169448852539, R4 ;  /* 0x3f6ee58109050823 */ /* 0x000fca0000000004 */
[C---:B------:R-:W-:Y:S02]  /*0590*/  FSETP.NAN.AND P0, PT, R5.reuse, R5, PT ;  /* 0x000000050500720b */ /* 0x040fe40003f08000 */
[----:B------:R-:W-:-:S04]  /*05a0*/  LOP3.LUT R2, R5, 0x80000000, R2, 0xb8, !PT ;  /* 0x8000000005027812 */ /* 0x000fc800078eb802 */
[----:B------:R-:W-:-:S04]  /*05b0*/  FSEL R4, R2, R5, !P0 ;  /* 0x0000000502047208 */ /* 0x000fc80004000000 */
[----:B------:R-:W0:Y:S08]  /*05c0*/  MUFU.RCP R5, R4 ;  /* 0x0000000400057308 */ /* 0x000e300000001000 */
[----:B------:R-:W1:Y:S01]  /*05d0*/  FCHK P0, R3, R4 ;  /* 0x0000000403007302 */ /* 0x000e620000000000 */
[----:B0-----:R-:W-:-:S04]  /*05e0*/  FFMA R2, -R4, R5, 1 ;  /* 0x3f80000004027423 */ /* 0x001fc80000000105 */
[----:B------:R-:W-:-:S04]  /*05f0*/  FFMA R2, R5, R2, R5 ;  /* 0x0000000205027223 */ /* 0x000fc80000000005 */
[----:B------:R-:W-:-:S04]  /*0600*/  FFMA R13, R2, R3, RZ ;  /* 0x00000003020d7223 */ /* 0x000fc800000000ff */
[----:B------:R-:W-:-:S04]  /*0610*/  FFMA R8, -R4, R13, R3 ;  /* 0x0000000d04087223 */ /* 0x000fc80000000103 */
[----:B------:R-:W-:Y:S01]  /*0620*/  FFMA R13, R2, R8, R13 ;  /* 0x00000008020d7223 */ /* 0x000fe2000000000d */
[----:B-1----:R-:W-:Y:S06]  /*0630*/  @!P0 BRA `(.L_x_4) ;  /* 0x00000000000c8947 */ /* 0x002fec0003800000 */
[----:B------:R-:W-:-:S07]  /*0640*/  MOV R19, 0x660 ;  /* 0x0000066000137802 */ /* 0x000fce0000000f00 */
[----:B------:R-:W-:Y:S05]  /*0650*/  CALL.REL.NOINC `($__internal_0_$__cuda_sm3x_div_rn_noftz_f32_slowpath) ;  /* 0x0000002400c87944 */ /* 0x000fea0003c00000 */
[----:B------:R-:W-:-:S07]  /*0660*/  MOV R13, R3 ;  /* 0x00000003000d7202 */ /* 0x000fce0000000f00 */
.L_x_4:
[----:B------:R-:W0:Y:S01]  /*0670*/  LDC R4, c[0x0][0x3cc] ;  /* 0x0000f300ff047b82 */ /* 0x000e220000000800 */
[----:B------:R-:W-:Y:S02]  /*0680*/  UMOV UR4, 0x5dc956c5 ;  /* 0x5dc956c500047882 */ /* 0x000fe40000000000 */
[----:B------:R-:W-:Y:S01]  /*0690*/  MOV R5, UR4 ;  /* 0x0000000400057c02 */ /* 0x000fe20008000f00 */
[----:B0-----:R-:W0:Y:S08]  /*06a0*/  MUFU.RCP R2, R4 ;  /* 0x0000000400027308 */ /* 0x001e300000001000 */
[----:B------:R-:W1:Y:S01]  /*06b0*/  FCHK P0, R5, R4 ;  /* 0x0000000405007302 */ /* 0x000e620000000000 */
[----:B0-----:R-:W-:-:S04]  /*06c0*/  FFMA R3, R2, -R4, 1 ;  /* 0x3f80000002037423 */ /* 0x001fc80000000804 */
[----:B------:R-:W-:-:S04]  /*06d0*/  FFMA R2, R2, R3, R2 ;  /* 0x0000000302027223 */ /* 0x000fc80000000002 */
[----:B------:R-:W-:-:S04]  /*06e0*/  FFMA R3, R2, 1.81349998167641292800e+18, RZ ;  /* 0x5dc956c502037823 */ /* 0x000fc800000000ff */
[----:B------:R-:W-:-:S04]  /*06f0*/  FFMA R14, R3, -R4, 1.81349998167641292800e+18 ;  /* 0x5dc956c5030e7423 */ /* 0x000fc80000000804 */
[----:B------:R-:W-:Y:S01]  /*0700*/  FFMA R14, R2, R14, R3 ;  /* 0x0000000e020e7223 */ /* 0x000fe20000000003 */
[----:B-1----:R-:W-:Y:S06]  /*0710*/  @!P0 BRA `(.L_x_5) ;  /* 0x0000000000148947 */ /* 0x002fec0003800000 */
[----:B------:R-:W0:Y:S01]  /*0720*/  LDC R4, c[0x0][0x3cc] ;  /* 0x0000f300ff047b82 */ /* 0x000e220000000800 */
[----:B------:R-:W-:Y:S01]  /*0730*/  IMAD.MOV.U32 R3, RZ, RZ, 0x5dc956c5 ;  /* 0x5dc956c5ff037424 */ /* 0x000fe200078e00ff */
[----:B------:R-:W-:-:S07]  /*0740*/  MOV R19, 0x760 ;  /* 0x0000076000137802 */ /* 0x000fce0000000f00 */
[----:B0-----:R-:W-:Y:S05]  /*0750*/  CALL.REL.NOINC `($__internal_0_$__cuda_sm3x_div_rn_noftz_f32_slowpath) ;  /* 0x0000002400887944 */ /* 0x001fea0003c00000 */
[----:B------:R-:W-:-:S07]  /*0760*/  MOV R14, R3 ;  /* 0x00000003000e7202 */ /* 0x000fce0000000f00 */
.L_x_5:
[----:B------:R-:W0:Y:S01]  /*0770*/  LDC.64 R2, c[0x0][0x3d8] ;  /* 0x0000f600ff027b82 */ /* 0x000e220000000a00 */
[----:B------:R-:W0:Y:S01]  /*0780*/  LDCU.64 UR4, c[0x0][0x3e0] ;  /* 0x00007c00ff0477ac */ /* 0x000e220008000a00 */
[----:B------:R-:W-:Y:S01]  /*0790*/  HFMA2 R15, -RZ, RZ, 1.5048828125, 33.21875 ;  /* 0x3e055027ff0f7431 */ /* 0x000fe200000001ff */
[----:B------:R-:W-:Y:S01]  /*07a0*/  MOV R18, 0x7f800000 ;  /* 0x7f80000000127802 */ /* 0x000fe20000000f00 */
[----:B0-----:R-:W-:Y:S01]  /*07b0*/  FMUL R3, R3, UR4 ;  /* 0x0000000403037c20 */ /* 0x001fe20008400000 */
[----:B------:R-:W-:-:S03]  /*07c0*/  UMOV UR4, 0x59fe954 ;  /* 0x059fe95400047882 */ /* 0x000fc60000000000 */
[----:B------:R-:W-:-:S05]  /*07d0*/  FFMA R3, R3, -1.7672999376988007392e-35, R2 ;  /* 0x85bbee7b03037823 */ /* 0x000fca0000000002 */
[----:B------:R-:W-:-:S13]  /*07e0*/  FSETP.GEU.AND P0, PT, R3, 1.175494350822287508e-38, PT ;  /* 0x008000000300780b */ /* 0x000fda0003f0e000 */
[----:B------:R-:W-:-:S05]  /*07f0*/  @!P0 FMUL R3, R3, 8388608 ;  /* 0x4b00000003038820 */ /* 0x000fca0000400000 */
[----:B------:R-:W-:-:S04]  /*0800*/  IADD3 R2, PT, PT, R3, -0x3f2aaaab, RZ ;  /* 0xc0d5555503027810 */ /* 0x000fc80007ffe0ff */
[----:B------:R-:W-:-:S04]  /*0810*/  LOP3.LUT R8, R2, 0xff800000, RZ, 0xc0, !PT ;  /* 0xff80000002087812 */ /* 0x000fc800078ec0ff */
[----:B------:R-:W-:-:S05]  /*0820*/  IADD3 R2, PT, PT, R3, -R8, RZ ;  /* 0x8000000803027210 */ /* 0x000fca0007ffe0ff */
[----:B------:R-:W-:Y:S01]  /*0830*/  FADD R10, R2, -1 ;  /* 0xbf800000020a7421 */ /* 0x000fe20000000000 */
[----:B------:R-:W-:Y:S02]  /*0840*/  FSEL R2, RZ, -23, P0 ;  /* 0xc1b80000ff027808 */ /* 0x000fe40000000000 */
[----:B------:R-:W-:Y:S01]  /*0850*/  ISETP.GT.U32.AND P0, PT, R3, 0x7f7fffff, PT ;  /* 0x7f7fffff0300780c */ /* 0x000fe20003f04070 */
[----:B------:R-:W-:-:S04]  /*0860*/  FFMA R5, R10, -R15, 0.14084610342979431152 ;  /* 0x3e1039f60a057423 */ /* 0x000fc8000000080f */
[----:B------:R-:W-:-:S04]  /*0870*/  FFMA R5, R10, R5, -0.12148627638816833496 ;  /* 0xbdf8cdcc0a057423 */ /* 0x000fc80000000005 */
[----:B------:R-:W-:-:S04]  /*0880*/  FFMA R5, R10, R5, 0.13980610668659210205 ;  /* 0x3e0f29550a057423 */ /* 0x000fc80000000005 */
[----:B------:R-:W-:-:S04]  /*0890*/  FFMA R5, R10, R5, -0.16684235632419586182 ;  /* 0xbe2ad8b90a057423 */ /* 0x000fc80000000005 */
[----:B------:R-:W-:-:S04]  /*08a0*/  FFMA R5, R10, R5, 0.20012299716472625732 ;  /* 0x3e4ced0b0a057423 */ /* 0x000fc80000000005 */
[----:B------:R-:W-:-:S04]  /*08b0*/  FFMA R5, R10, R5, -0.24999669194221496582 ;  /* 0xbe7fff220a057423 */ /* 0x000fc80000000005 */
[C---:B------:R-:W-:Y:S02]  /*08c0*/  FFMA R9, R10.reuse, R5, 0.33333182334899902344 ;  /* 0x3eaaaa780a097423 */ /* 0x040fe40000000005 */
[----:B------:R-:W0:Y:S02]  /*08d0*/  LDC.64 R4, c[0x0][0x3d0] ;  /* 0x0000f400ff047b82 */ /* 0x000e240000000a00 */
[----:B------:R-:W-:Y:S01]  /*08e0*/  FFMA R11, R10, R9, -0.5 ;  /* 0xbf0000000a0b7423 */ /* 0x000fe20000000009 */
[----:B------:R-:W-:-:S03]  /*08f0*/  I2FP.F32.S32 R9, R8 ;  /* 0x0000000800097245 */ /* 0x000fc60000201400 */
[C---:B------:R-:W-:Y:S02]  /*0900*/  FMUL R11, R10.reuse, R11 ;  /* 0x0000000b0a0b7220 */ /* 0x040fe40000400000 */
[----:B------:R-:W-:Y:S02]  /*0910*/  FFMA R2, R9, 1.1920928955078125e-07, R2 ;  /* 0x3400000009027823 */ /* 0x000fe40000000002 */
[----:B------:R-:W-:-:S04]  /*0920*/  FFMA R11, R10, R11, R10 ;  /* 0x0000000b0a0b7223 */ /* 0x000fc8000000000a */
[----:B------:R-:W-:Y:S01]  /*0930*/  FFMA R2, R2, 0.69314718246459960938, R11 ;  /* 0x3f31721802027823 */ /* 0x000fe2000000000b */
[C---:B------:R-:W-:Y:S01]  /*0940*/  @P0 FFMA R2, R3.reuse, R18, +INF ;  /* 0x7f80000003020423 */ /* 0x040fe20000000012 */
[----:B------:R-:W-:Y:S01]  /*0950*/  FSETP.NEU.AND P0, PT, R3, RZ, PT ;  /* 0x000000ff0300720b */ /* 0x000fe20003f0d000 */
[----:B------:R-:W1:Y:S03]  /*0960*/  LDC R11, c[0x0][0x3e8] ;  /* 0x0000fa00ff0b7b82 */ /* 0x000e660000000800 */
[----:B------:R-:W-:-:S05]  /*0970*/  FSEL R2, R2, -INF , P0 ;  /* 0xff80000002027808 */ /* 0x000fca0000000000 */
[----:B0-----:R-:W-:-:S05]  /*0980*/  FMUL R5, R2, R5 ;  /* 0x0000000502057220 */ /* 0x001fca0000400000 */
[----:B------:R-:W-:Y:S01]  /*0990*/  FSETP.GEU.AND P0, PT, R5, 1.175494350822287508e-38, PT ;  /* 0x008000000500780b */ /* 0x000fe20003f0e000 */
[----:B-1----:R-:W-:-:S12]  /*09a0*/  FADD R11, R11, UR5 ;  /* 0x000000050b0b7e21 */ /* 0x002fd80008000000 */
[----:B------:R-:W-:Y:S01]  /*09b0*/  @!P0 FMUL R5, R5, 8388608 ;  /* 0x4b00000005058820 */ /* 0x000fe20000400000 */
[----:B------:R-:W0:Y:S04]  /*09c0*/  MUFU.RCP R16, R11 ;  /* 0x0000000b00107308 */ /* 0x000e280000001000 */
[C---:B------:R-:W-:Y:S02]  /*09d0*/  IADD3 R2, PT, PT, R5.reuse, -0x3f2aaaab, RZ ;  /* 0xc0d5555505027810 */ /* 0x040fe40007ffe0ff */
[----:B------:R-:W-:Y:S02]  /*09e0*/  FSETP.NEU.AND P1, PT, R5, RZ, PT ;  /* 0x000000ff0500720b */ /* 0x000fe40003f2d000 */
[----:B------:R-:W-:-:S04]  /*09f0*/  LOP3.LUT R8, R2, 0xff800000, RZ, 0xc0, !PT ;  /* 0xff80000002087812 */ /* 0x000fc800078ec0ff */
[-C--:B------:R-:W-:Y:S02]  /*0a00*/  IADD3 R2, PT, PT, R5, -R8.reuse, RZ ;  /* 0x8000000805027210 */ /* 0x080fe40007ffe0ff */
[----:B------:R-:W-:Y:S02]  /*0a10*/  I2FP.F32.S32 R3, R8 ;  /* 0x0000000800037245 */ /* 0x000fe40000201400 */
[----:B------:R-:W-:Y:S01]  /*0a20*/  MOV R8, UR4 ;  /* 0x0000000400087c02 */ /* 0x000fe20008000f00 */
[----:B------:R-:W-:-:S04]  /*0a30*/  FADD R9, R2, -1 ;  /* 0xbf80000002097421 */ /* 0x000fc80000000000 */
[----:B------:R-:W-:-:S04]  /*0a40*/  FFMA R2, R9, -R15, 0.14084610342979431152 ;  /* 0x3e1039f609027423 */ /* 0x000fc8000000080f */
[----:B------:R-:W-:-:S04]  /*0a50*/  FFMA R2, R9, R2, -0.12148627638816833496 ;  /* 0xbdf8cdcc09027423 */ /* 0x000fc80000000002 */
[----:B------:R-:W-:-:S04]  /*0a60*/  FFMA R2, R9, R2, 0.13980610668659210205 ;  /* 0x3e0f295509027423 */ /* 0x000fc80000000002 */
[----:B------:R-:W-:-:S04]  /*0a70*/  FFMA R2, R9, R2, -0.16684235632419586182 ;  /* 0xbe2ad8b909027423 */ /* 0x000fc80000000002 */
[----:B------:R-:W-:-:S04]  /*0a80*/  FFMA R2, R9, R2, 0.20012299716472625732 ;  /* 0x3e4ced0b09027423 */ /* 0x000fc80000000002 */
[----:B------:R-:W-:-:S04]  /*0a90*/  FFMA R2, R9, R2, -0.24999669194221496582 ;  /* 0xbe7fff2209027423 */ /* 0x000fc80000000002 */
[----:B------:R-:W-:-:S04]  /*0aa0*/  FFMA R2, R9, R2, 0.33333182334899902344 ;  /* 0x3eaaaa7809027423 */ /* 0x000fc80000000002 */
[----:B------:R-:W-:Y:S01]  /*0ab0*/  FFMA R10, R9, R2, -0.5 ;  /* 0xbf000000090a7423 */ /* 0x000fe20000000002 */
[----:B------:R-:W-:Y:S02]  /*0ac0*/  FSEL R2, RZ, -23, P0 ;  /* 0xc1b80000ff027808 */ /* 0x000fe40000000000 */
[----:B------:R-:W-:Y:S01]  /*0ad0*/  ISETP.GT.U32.AND P0, PT, R5, 0x7f7fffff, PT ;  /* 0x7f7fffff0500780c */ /* 0x000fe20003f04070 */
[----:B------:R-:W-:Y:S02]  /*0ae0*/  FMUL R10, R9, R10 ;  /* 0x0000000a090a7220 */ /* 0x000fe40000400000 */
[----:B------:R-:W-:Y:S01]  /*0af0*/  FFMA R2, R3, 1.1920928955078125e-07, R2 ;  /* 0x3400000003027823 */ /* 0x000fe20000000002 */
[----:B0-----:R-:W-:Y:S01]  /*0b00*/  FFMA R3, -R11, R16, 1 ;  /* 0x3f8000000b037423 */ /* 0x001fe20000000110 */
[----:B------:R-:W-:-:S04]  /*0b10*/  FFMA R9, R9, R10, R9 ;  /* 0x0000000a09097223 */ /* 0x000fc80000000009 */
[----:B------:R-:W-:Y:S01]  /*0b20*/  FFMA R9, R2, 0.69314718246459960938, R9 ;  /* 0x3f31721802097823 */ /* 0x000fe20000000009 */
[----:B------:R-:W-:-:S03]  /*0b30*/  FFMA R2, R16, R3, R16 ;  /* 0x0000000310027223 */ /* 0x000fc60000000010 */
[----:B------:R-:W-:Y:S01]  /*0b40*/  @P0 FFMA R9, R5, R18, +INF ;  /* 0x7f80000005090423 */ /* 0x000fe20000000012 */
[----:B------:R-:W0:Y:S01]  /*0b50*/  FCHK P0, R8, R11 ;  /* 0x0000000b08007302 */ /* 0x000e220000000000 */
[----:B------:R-:W-:Y:S02]  /*0b60*/  FFMA R15, R2, 1.5037999358967452274e-35, RZ ;  /* 0x059fe954020f7823 */ /* 0x000fe400000000ff */
[----:B------:R-:W-:Y:S02]  /*0b70*/  FMUL R9, R9, 0.43429449200630187988 ;  /* 0x3ede5bd909097820 */ /* 0x000fe40000400000 */
[----:B------:R-:W-:-:S03]  /*0b80*/  FFMA R3, -R11, R15, 1.5037999358967452274e-35 ;  /* 0x059fe9540b037423 */ /* 0x000fc6000000010f */
[----:B------:R-:W-:Y:S01]  /*0b90*/  FSEL R9, R9, -INF , P1 ;  /* 0xff80000009097808 */ /* 0x000fe20000800000 */
[----:B------:R-:W-:-:S04]  /*0ba0*/  FFMA R15, R2, R3, R15 ;  /* 0x00000003020f7223 */ /* 0x000fc8000000000f */
[----:B------:R-:W-:Y:S01]  /*0bb0*/  FMUL R17, R9, R4 ;  /* 0x0000000409117220 */ /* 0x000fe20000400000 */
[----:B0-----:R-:W-:Y:S06]  /*0bc0*/  @!P0 BRA `(.L_x_6) ;  /* 0x0000000000148947 */ /* 0x001fec0003800000 */
[----:B------:R-:W-:Y:S02]  /*0bd0*/  MOV R4, R11 ;  /* 0x0000000b00047202 */ /* 0x000fe40000000f00 */
[----:B------:R-:W-:Y:S02]  /*0be0*/  MOV R3, 0x59fe954 ;  /* 0x059fe95400037802 */ /* 0x000fe40000000f00 */
[----:B------:R-:W-:-:S07]  /*0bf0*/  MOV R19, 0xc10 ;  /* 0x00000c1000137802 */ /* 0x000fce0000000f00 */
[----:B------:R-:W-:Y:S05]  /*0c00*/  CALL.REL.NOINC `($__internal_0_$__cuda_sm3x_div_rn_noftz_f32_slowpath) ;  /* 0x00000020005c7944 */ /* 0x000fea0003c00000 */
[----:B------:R-:W-:-:S07]  /*0c10*/  MOV R15, R3 ;  /* 0x00000003000f7202 */ /* 0x000fce0000000f00 */
.L_x_6:
[----:B------:R-:W0:Y:S01]  /*0c20*/  LDC.64 R8, c[0x0][0x3f0] ;  /* 0x0000fc00ff087b82 */ /* 0x000e220000000a00 */
[----:B------:R-:W1:Y:S02]  /*0c30*/  LDCU UR4, c[0x0][0x398] ;  /* 0x00007300ff0477ac */ /* 0x000e640008000800 */
[----:B-1----:R-:W-:Y:S01]  /*0c40*/  UISETP.GE.AND UP0, UPT, UR4, 0x1, UPT ;  /* 0x000000010400788c */ /* 0x002fe2000bf06270 */
        /* <DEDUP_REMOVED lines=13> */
.L_x_7:
[----:B------:R-:W0:Y:S01]  /*0d20*/  LDC R3, c[0x0][0x3f8] ;  /* 0x0000fe00ff037b82 */ /* 0x000e220000000800 */
[----:B------:R-:W1:Y:S01]  /*0d30*/  LDCU.64 UR12, c[0x0][0x358] ;  /* 0x00006b00ff0c77ac */ /* 0x000e620008000a00 */
[----:B0-----:R-:W-:-:S04]  /*0d40*/  FADD R3, R3, -85.074493408203125 ;  /* 0xc2aa262403037421 */ /* 0x001fc80000000000 */
[----:B------:R-:W-:Y:S01]  /*0d50*/  FADD R8, R3, R2 ;  /* 0x0000000203087221 */ /* 0x000fe20000000000 */
[----:B-1----:R-:W-:Y:S06]  /*0d60*/  BRA.U !UP0, `(.L_x_8) ;  /* 0x00000005086c7547 */ /* 0x002fec000b800000 */
[----:B------:R-:W0:Y:S01]  /*0d70*/  LDCU UR8, c[0x0][0x384] ;  /* 0x00007080ff0877ac */ /* 0x000e220008000800 */
[----:B------:R-:W-:Y:S01]  /*0d80*/  HFMA2 R11, -RZ, RZ, 0, 0 ;  /* 0x00000000ff0b7431 */ /* 0x000fe200000001ff */
[----:B0-----:R-:W-:Y:S02]  /*0d90*/  UISETP.GE.U32.AND UP1, UPT, UR8, 0x8, UPT ;  /* 0x000000080800788c */ /* 0x001fe4000bf26070 */
[----:B------:R-:W-:-:S04]  /*0da0*/  ULOP3.LUT UR9, UR8, 0x7, URZ, 0xc0, !UPT ;  /* 0x0000000708097892 */ /* 0x000fc8000f8ec0ff */
[----:B------:R-:W-:-:S03]  /*0db0*/  UISETP.NE.AND UP0, UPT, UR9, URZ, UPT ;  /* 0x000000ff0900728c */ /* 0x000fc6000bf05270 */
[----:B------:R-:W-:Y:S08]  /*0dc0*/  BRA.U !UP1, `(.L_x_9) ;  /* 0x0000000109a47547 */ /* 0x000ff0000b800000 */
[----:B------:R-:W0:Y:S01]  /*0dd0*/  LDCU.64 UR6, c[0x0][0x388] ;  /* 0x00007100ff0677ac */ /* 0x000e220008000a00 */
[----:B------:R-:W1:Y:S01]  /*0de0*/  LDCU.64 UR4, c[0x0][0x390] ;  /* 0x00007200ff0477ac */ /* 0x000e620008000a00 */
[----:B------:R-:W-:-:S04]  /*0df0*/  ULOP3.LUT UR10, UR8, 0x7ffffff8, URZ, 0xc0, !UPT ;  /* 0x7ffffff8080a7892 */ /* 0x000fc8000f8ec0ff */
[----:B------:R-:W-:Y:S02]  /*0e00*/  UIADD3 UR11, UPT, UPT, -UR10, URZ, URZ ;  /* 0x000000ff0a0b7290 */ /* 0x000fe4000fffe1ff */
[----:B------:R-:W-:Y:S01]  /*0e10*/  IMAD.U32 R11, RZ, RZ, UR10 ;  /* 0x0000000aff0b7e24 */ /* 0x000fe2000f8e00ff */
[----:B0-----:R-:W-:Y:S02]  /*0e20*/  UIADD3 UR6, UP1, UPT, UR6, 0x10, URZ ;  /* 0x0000001006067890 */ /* 0x001fe4000ff3e0ff */
[----:B-1----:R-:W-:Y:S02]  /*0e30*/  UIADD3 UR4, UP2, UPT, UR4, 0x10, URZ ;  /* 0x0000001004047890 */ /* 0x002fe4000ff5e0ff */
[----:B------:R-:W-:Y:S02]  /*0e40*/  UIADD3.X UR7, UPT, UPT, URZ, UR7, URZ, UP1, !UPT ;  /* 0x00000007ff077290 */ /* 0x000fe40008ffe4ff */
[----:B------:R-:W-:Y:S01]  /*0e50*/  MOV R12, UR6 ;  /* 0x00000006000c7c02 */ /* 0x000fe20008000f00 */
[----:B------:R-:W-:Y:S01]  /*0e60*/  UIADD3.X UR5, UPT, UPT, URZ, UR5, URZ, UP2, !UPT ;  /* 0x00000005ff057290 */ /* 0x000fe200097fe4ff */
[----:B------:R-:W-:-:S02]  /*0e70*/  MOV R9, UR4 ;  /* 0x0000000400097c02 */ /* 0x000fc40008000f00 */
[----:B------:R-:W-:-:S03]  /*0e80*/  MOV R13, UR7 ;  /* 0x00000007000d7c02 */ /* 0x000fc60008000f00 */
[----:B------:R-:W-:-:S07]  /*0e90*/  MOV R10, UR5 ;  /* 0x00000005000a7c02 */ /* 0x000fce0008000f00 */
.L_x_10:
[----:B0-----:R-:W-:Y:S01]  /*0ea0*/  MOV R15, 0x4d9 ;  /* 0x000004d9000f7802 */ /* 0x001fe20000000f00 */
[----:B------:R-:W-:Y:S01]  /*0eb0*/  UIADD3 UR11, UPT, UPT, UR11, 0x8, URZ ;  /* 0x000000080b0b7890 */ /* 0x000fe2000fffe0ff */
[----:B------:R-:W-:Y:S02]  /*0ec0*/  MOV R2, R12 ;  /* 0x0000000c00027202 */ /* 0x000fe40000000f00 */
[----:B------:R-:W-:Y:S01]  /*0ed0*/  MOV R3, R13 ;  /* 0x0000000d00037202 */ /* 0x000fe20000000f00 */
[----:B------:R-:W-:Y:S01]  /*0ee0*/  UISETP.NE.AND UP1, UPT, UR11, URZ, UPT ;  /* 0x000000ff0b00728c */ /* 0x000fe2000bf25270 */
[----:B------:R-:W-:Y:S02]  /*0ef0*/  MOV R4, R9 ;  /* 0x0000000900047202 */ /* 0x000fe40000000f00 */
[----:B------:R-:W-:Y:S01]  /*0f00*/  MOV R5, R10 ;  /* 0x0000000a00057202 */ /* 0x000fe20000000f00 */
[----:B------:R0:W-:Y:S01]  /*0f10*/  STG.E desc[UR12][R2.64+-0x10], R15 ;  /* 0xfffff00f02007986 */ /* 0x0001e2000c10190c */
[----:B------:R-:W-:-:S02]  /*0f20*/  IADD3 R12, P0, PT, R2, 0x20, RZ ;  /* 0x00000020020c7810 */ /* 0x000fc40007f1e0ff */
[----:B------:R-:W-:Y:S01]  /*0f30*/  IADD3 R9, P1, PT, R4, 0x20, RZ ;  /* 0x0000002004097810 */ /* 0x000fe20007f3e0ff */
[----:B------:R0:W-:Y:S01]  /*0f40*/  STG.E desc[UR12][R4.64+-0x10], R0 ;  /* 0xfffff00004007986 */ /* 0x0001e2000c10190c */
[----:B------:R-:W-:Y:S02]  /*0f50*/  IADD3.X R13, PT, PT, RZ, R3, RZ, P0, !PT ;  /* 0x00000003ff0d7210 */ /* 0x000fe400007fe4ff */
[----:B------:R-:W-:Y:S01]  /*0f60*/  IADD3.X R10, PT, PT, RZ, R5, RZ, P1, !PT ;  /* 0x00000005ff0a7210 */ /* 0x000fe20000ffe4ff */
[----:B------:R0:W-:Y:S04]  /*0f70*/  STG.E desc[UR12][R2.64+-0xc], R15 ;  /* 0xfffff40f02007986 */ /* 0x0001e8000c10190c */
        /* <DEDUP_REMOVED lines=12> */
[----:B------:R0:W-:Y:S01]  /*1040*/  STG.E desc[UR12][R4.64+0xc], R0 ;  /* 0x00000c0004007986 */ /* 0x0001e2000c10190c */
[----:B------:R-:W-:Y:S05]  /*1050*/  BRA.U UP1, `(.L_x_10) ;  /* 0xfffffffd01907547 */ /* 0x000fea000b83ffff */
.L_x_9:
[----:B0-----:R-:W-:Y:S01]  /*1060*/  MOV R2, R8 ;  /* 0x0000000800027202 */ /* 0x001fe20000000f00 */
[----:B------:R-:W-:Y:S06]  /*1070*/  BRA.U !UP0, `(.L_x_0) ;  /* 0x0000001d08187547 */ /* 0x000fec000b800000 */
[----:B------:R-:W-:Y:S02]  /*1080*/  UISETP.GE.U32.AND UP0, UPT, UR9, 0x4, UPT ;  /* 0x000000040900788c */ /* 0x000fe4000bf06070 */
[----:B------:R-:W-:-:S04]  /*1090*/  ULOP3.LUT UR5, UR8, 0x3, URZ, 0xc0, !UPT ;  /* 0x0000000308057892 */ /* 0x000fc8000f8ec0ff */
[----:B------:R-:W-:-:S03]  /*10a0*/  UISETP.NE.AND UP1, UPT, UR5, URZ, UPT ;  /* 0x000000ff0500728c */ /* 0x000fc6000bf25270 */
[----:B------:R-:W-:Y:S08]  /*10b0*/  BRA.U !UP0, `(.L_x_11) ;  /* 0x0000000108387547 */ /* 0x000ff0000b800000 */
[----:B------:R-:W0:Y:S01]  /*10c0*/  LDC.64 R4, c[0x0][0x388] ;  /* 0x0000e200ff047b82 */ /* 0x000e220000000a00 */
[----:B------:R-:W-:-:S07]  /*10d0*/  HFMA2 R3, -RZ, RZ, 0, 7.3969364166259765625e-05 ;  /* 0x000004d9ff037431 */ /* 0x000fce00000001ff */
[----:B------:R-:W1:Y:S01]  /*10e0*/  LDC.64 R8, c[0x0][0x390] ;  /* 0x0000e400ff087b82 */ /* 0x000e620000000a00 */
[----:B0-----:R-:W-:-:S05]  /*10f0*/  IMAD.WIDE.U32 R4, R11, 0x4, R4 ;  /* 0x000000040b047825 */ /* 0x001fca00078e0004 */
[----:B------:R0:W-:Y:S01]  /*1100*/  STG.E desc[UR12][R4.64], R3 ;  /* 0x0000000304007986 */ /* 0x0001e2000c10190c */
[----:B-1----:R-:W-:-:S04]  /*1110*/  IMAD.WIDE.U32 R8, R11, 0x4, R8 ;  /* 0x000000040b087825 */ /* 0x002fc800078e0008 */
[----:B------:R-:W-:Y:S01]  /*1120*/  VIADD R11, R11, 0x4 ;  /* 0x000000040b0b7836 */ /* 0x000fe20000000000 */
[----:B------:R0:W-:Y:S04]  /*1130*/  STG.E desc[UR12][R8.64], R0 ;  /* 0x0000000008007986 */ /* 0x0001e8000c10190c */
[----:B------:R0:W-:Y:S04]  /*1140*/  STG.E desc[UR12][R4.64+0x4], R3 ;  /* 0x0000040304007986 */ /* 0x0001e8000c10190c */
[----:B------:R0:W-:Y:S04]  /*1150*/  STG.E desc[UR12][R8.64+0x4], R0 ;  /* 0x0000040008007986 */ /* 0x0001e8000c10190c */
[----:B------:R0:W-:Y:S04]  /*1160*/  STG.E desc[UR12][R4.64+0x8], R3 ;  /* 0x0000080304007986 */ /* 0x0001e8000c10190c */
[----:B------:R0:W-:Y:S04]  /*1170*/  STG.E desc[UR12][R8.64+0x8], R0 ;  /* 0x0000080008007986 */ /* 0x0001e8000c10190c */
[----:B------:R0:W-:Y:S04]  /*1180*/  STG.E desc[UR12][R4.64+0xc], R3 ;  /* 0x00000c0304007986 */ /* 0x0001e8000c10190c */
[----:B------:R0:W-:Y:S02]  /*1190*/  STG.E desc[UR12][R8.64+0xc], R0 ;  /* 0x00000c0008007986 */ /* 0x0001e4000c10190c */
.L_x_11:
[----:B------:R-:W-:Y:S05]  /*11a0*/  BRA.U !UP1, `(.L_x_0) ;  /* 0x0000001909cc7547 */ /* 0x000fea000b800000 */
[----:B------:R-:W-:Y:S02]  /*11b0*/  UISETP.NE.AND UP0, UPT, UR5, 0x1, UPT ;  /* 0x000000010500788c */ /* 0x000fe4000bf05270 */
[----:B------:R-:W-:-:S04]  /*11c0*/  ULOP3.LUT UR4, UR8, 0x1, URZ, 0xc0, !UPT ;  /* 0x0000000108047892 */ /* 0x000fc8000f8ec0ff */
[----:B------:R-:W-:-:S03]  /*11d0*/  UISETP.NE.U32.AND UP1, UPT, UR4, 0x1, UPT ;  /* 0x000000010400788c */ /* 0x000fc6000bf25070 */
[----:B------:R-:W-:Y:S08]  /*11e0*/  BRA.U !UP0, `(.L_x_12) ;  /* 0x0000000108287547 */ /* 0x000ff0000b800000 */
[----:B0-----:R-:W0:Y:S01]  /*11f0*/  LDC.64 R4, c[0x0][0x388] ;  /* 0x0000e200ff047b82 */ /* 0x001e220000000a00 */
[----:B------:R-:W-:-:S07]  /*1200*/  MOV R3, 0x4d9 ;  /* 0x000004d900037802 */ /* 0x000fce0000000f00 */
[----:B------:R-:W1:Y:S01]  /*1210*/  LDC.64 R8, c[0x0][0x390] ;  /* 0x0000e400ff087b82 */ /* 0x000e620000000a00 */
[----:B0-----:R-:W-:-:S05]  /*1220*/  IMAD.WIDE.U32 R4, R11, 0x4, R4 ;  /* 0x000000040b047825 */ /* 0x001fca00078e0004 */
[----:B------:R2:W-:Y:S01]  /*1230*/  STG.E desc[UR12][R4.64], R3 ;  /* 0x0000000304007986 */ /* 0x0005e2000c10190c */
[C---:B-1----:R-:W-:Y:S01]  /*1240*/  IMAD.WIDE.U32 R8, R11.reuse, 0x4, R8 ;  /* 0x000000040b087825 */ /* 0x042fe200078e0008 */
[----:B------:R-:W-:-:S04]  /*1250*/  IADD3 R11, PT, PT, R11, 0x2, RZ ;  /* 0x000000020b0b7810 */ /* 0x000fc80007ffe0ff */
[----:B------:R2:W-:Y:S04]  /*1260*/  STG.E desc[UR12][R8.64], R0 ;  /* 0x0000000008007986 */ /* 0x0005e8000c10190c */
[----:B------:R2:W-:Y:S04]  /*1270*/  STG.E desc[UR12][R4.64+0x4], R3 ;  /* 0x0000040304007986 */ /* 0x0005e8000c10190c */
[----:B------:R2:W-:Y:S02]  /*1280*/  STG.E desc[UR12][R8.64+0x4], R0 ;  /* 0x0000040008007986 */ /* 0x0005e4000c10190c */
.L_x_12:
[----:B------:R-:W-:Y:S05]  /*1290*/  BRA.U UP1, `(.L_x_0) ;  /* 0x0000001901907547 */ /* 0x000fea000b800000 */
[----:B0-2---:R-:W0:Y:S01]  /*12a0*/  LDC.64 R4, c[0x0][0x388] ;  /* 0x0000e200ff047b82 */ /* 0x005e220000000a00 */
[----:B------:R-:W-:-:S07]  /*12b0*/  HFMA2 R3, -RZ, RZ, 0, 7.3969364166259765625e-05 ;  /* 0x000004d9ff037431 */ /* 0x000fce00000001ff */
[----:B------:R-:W1:Y:S01]  /*12c0*/  LDC.64 R8, c[0x0][0x390] ;  /* 0x0000e400ff087b82 */ /* 0x000e620000000a00 */
[----:B0-----:R-:W-:-:S05]  /*12d0*/  IMAD.WIDE.U32 R4, R11, 0x4, R4 ;  /* 0x000000040b047825 */ /* 0x001fca00078e0004 */
[----:B------:R3:W-:Y:S01]  /*12e0*/  STG.E desc[UR12][R4.64], R3 ;  /* 0x0000000304007986 */ /* 0x0007e2000c10190c */
[----:B-1----:R-:W-:-:S05]  /*12f0*/  IMAD.WIDE.U32 R8, R11, 0x4, R8 ;  /* 0x000000040b087825 */ /* 0x002fca00078e0008 */
[----:B------:R3:W-:Y:S01]  /*1300*/  STG.E desc[UR12][R8.64], R0 ;  /* 0x0000000008007986 */ /* 0x0007e2000c10190c */
[----:B------:R-:W-:Y:S05]  /*1310*/  BRA `(.L_x_0) ;  /* 0x0000001800707947 */ /* 0x000fea0003800000 */
.L_x_8:
[----:B------:R-:W0:Y:S01]  /*1320*/  LDCU UR4, c[0x0][0x384] ;  /* 0x00007080ff0477ac */ /* 0x000e220008000800 */
[----:B------:R-:W1:Y:S01]  /*1330*/  LDC R18, c[0x0][0x3ec] ;  /* 0x0000fb00ff127b82 */ /* 0x000e620000000800 */
[----:B------:R-:W-:-:S07]  /*1340*/  HFMA2 R16, -RZ, RZ, 0, 0 ;  /* 0x00000000ff107431 */ /* 0x000fce00000001ff */
[----:B------:R-:W2:Y:S01]  /*1350*/  LDC R2, c[0x0][0x380] ;  /* 0x0000e000ff027b82 */ /* 0x000ea20000000800 */
[----:B0-----:R-:W-:Y:S02]  /*1360*/  UISETP.GE.U32.AND UP0, UPT, UR4, 0x8, UPT ;  /* 0x000000080400788c */ /* 0x001fe4000bf06070 */
[----:B------:R-:W-:Y:S01]  /*1370*/  ULOP3.LUT UR10, UR4, 0x7, URZ, 0xc0, !UPT ;  /* 0x00000007040a7892 */ /* 0x000fe2000f8ec0ff */
[----:B-1----:R-:W-:-:S06]  /*1380*/  FADD R18, R18, 1.97583083469799207e-43 ;  /* 0x0000008d12127421 */ /* 0x002fcc0000000000 */
[----:B------:R-:W-:Y:S05]  /*1390*/  BRA.U !UP0, `(.L_x_13) ;  /* 0x0000000d084c7547 */ /* 0x000fea000b800000 */
[----:B------:R-:W0:Y:S01]  /*13a0*/  LDCU.64 UR6, c[0x0][0x388] ;  /* 0x00007100ff0677ac */ /* 0x000e220008000a00 */
[----:B------:R-:W1:Y:S01]  /*13b0*/  LDCU.64 UR8, c[0x0][0x390] ;  /* 0x00007200ff0877ac */ /* 0x000e620008000a00 */
[----:B------:R-:W-:-:S04]  /*13c0*/  ULOP3.LUT UR4, UR4, 0x7ffffff8, URZ, 0xc0, !UPT ;  /* 0x7ffffff804047892 */ /* 0x000fc8000f8ec0ff */
[----:B------:R-:W-:Y:S02]  /*13d0*/  UIADD3 UR5, UPT, UPT, -UR4, URZ, URZ ;  /* 0x000000ff04057290 */ /* 0x000fe4000fffe1ff */
[----:B------:R-:W-:Y:S01]  /*13e0*/  MOV R16, UR4 ;  /* 0x0000000400107c02 */ /* 0x000fe20008000f00 */
        /* <DEDUP_REMOVED lines=8> */
.L_x_22:
[----:B------:R-:W-:-:S05]  /*1470*/  MOV R21, 0x4d9 ;  /* 0x000004d900157802 */ /* 0x000fca0000000f00 */
[----:B------:R0:W-:Y:S04]  /*1480*/  STG.E desc[UR12][R10.64+-0x10], R21 ;  /* 0xfffff0150a007986 */ /* 0x0001e8000c10190c */
[----:B------:R0:W-:Y:S04]  /*1490*/  STG.E desc[UR12][R8.64+-0x10], R0 ;  /* 0xfffff00008007986 */ /* 0x0001e8000c10190c */
[----:B------:R-:W3:Y:S02]  /*14a0*/  LDG.E R19, desc[UR12][R10.64+-0x10] ;  /* 0xfffff00c0a137981 */ /* 0x000ee4000c1e1900 */
[----:B---3--:R-:W1:Y:S08]  /*14b0*/  MUFU.RCP R3, R19 ;  /* 0x0000001300037308 */ /* 0x008e700000001000 */
[----:B------:R-:W3:Y:S01]  /*14c0*/  FCHK P0, R0, R19 ;  /* 0x0000001300007302 */ /* 0x000ee20000000000 */
[----:B-1----:R-:W-:-:S04]  /*14d0*/  FFMA R4, -R19, R3, 1 ;  /* 0x3f80000013047423 */ /* 0x002fc80000000103 */
[----:B------:R-:W-:-:S04]  /*14e0*/  FFMA R3, R3, R4, R3 ;  /* 0x0000000403037223 */ /* 0x000fc80000000003 */
[----:B------:R-:W-:-:S04]  /*14f0*/  FFMA R4, R0, R3, RZ ;  /* 0x0000000300047223 */ /* 0x000fc800000000ff */
[----:B------:R-:W-:-:S04]  /*1500*/  FFMA R5, -R19, R4, R0 ;  /* 0x0000000413057223 */ /* 0x000fc80000000100 */
[----:B------:R-:W-:Y:S01]  /*1510*/  FFMA R3, R3, R5, R4 ;  /* 0x0000000503037223 */ /* 0x000fe20000000004 */
[----:B0--3--:R-:W-:Y:S06]  /*1520*/  @!P0 BRA `(.L_x_14) ;  /* 0x0000000000108947 */ /* 0x009fec0003800000 */
[----:B------:R-:W-:Y:S02]  /*1530*/  MOV R4, R19 ;  /* 0x0000001300047202 */ /* 0x000fe40000000f00 */
[----:B------:R-:W-:Y:S02]  /*1540*/  MOV R3, R0 ;  /* 0x0000000000037202 */ /* 0x000fe40000000f00 */
[----:B------:R-:W-:-:S07]  /*1550*/  MOV R19, 0x1570 ;  /* 0x0000157000137802 */ /* 0x000fce0000000f00 */
[----:B--2---:R-:W-:Y:S05]  /*1560*/  CALL.REL.NOINC `($__internal_0_$__cuda_sm3x_div_rn_noftz_f32_slowpath) ;  /* 0x0000001800047944 */ /* 0x004fea0003c00000 */
.L_x_14:
[----:B------:R-:W-:-:S05]  /*1570*/  HFMA2 R19, -RZ, RZ, 0, 7.3969364166259765625e-05 ;  /* 0x000004d9ff137431 */ /* 0x000fca00000001ff */
[----:B------:R0:W-:Y:S04]  /*1580*/  STG.E desc[UR12][R10.64+-0xc], R19 ;  /* 0xfffff4130a007986 */ /* 0x0001e8000c10190c */
[----:B------:R1:W-:Y:S04]  /*1590*/  STG.E desc[UR12][R8.64+-0xc], R0 ;  /* 0xfffff40008007986 */ /* 0x0003e8000c10190c */
[----:B------:R-:W3:Y:S01]  /*15a0*/  LDG.E R21, desc[UR12][R10.64+-0xc] ;  /* 0xfffff40c0a157981 */ /* 0x000ee2000c1e1900 */
[----:B------:R-:W-:-:S04]  /*15b0*/  FFMA R3, R12, -1.0702000039699358172e-35, R3 ;  /* 0x85639b3b0c037823 */ /* 0x000fc80000000003 */
[----:B--2---:R-:W-:-:S05]  /*15c0*/  FADD R2, R3, R2 ;  /* 0x0000000203027221 */ /* 0x004fca0000000000 */
[----:B------:R-:W-:-:S04]  /*15d0*/  FSETP.NEU.AND P0, PT, R2, R13, PT ;  /* 0x0000000d0200720b */ /* 0x000fc80003f0d000 */
[----:B------:R-:W-:-:S04]  /*15e0*/  FSEL R2, R14, R2, !P0 ;  /* 0x000000020e027208 */ /* 0x000fc80004000000 */
[----:B------:R-:W-:Y:S01]  /*15f0*/  FSETP.NEU.AND P1, PT, R2, R17, PT ;  /* 0x000000110200720b */ /* 0x000fe20003f2d000 */
[----:B---3--:R-:W2:Y:S08]  /*1600*/  MUFU.RCP R4, R21 ;  /* 0x0000001500047308 */ /* 0x008eb00000001000 */
[----:B------:R-:W3:Y:S01]  /*1610*/  FCHK P0, R0, R21 ;  /* 0x0000001500007302 */ /* 0x000ee20000000000 */
[----:B--2---:R-:W-:-:S04]  /*1620*/  FFMA R3, -R21, R4, 1 ;  /* 0x3f80000015037423 */ /* 0x004fc80000000104 */
[----:B------:R-:W-:Y:S01]  /*1630*/  FFMA R5, R4, R3, R4 ;  /* 0x0000000304057223 */ /* 0x000fe20000000004 */
[----:B------:R-:W-:-:S03]  /*1640*/  FADD R3, R2, R15 ;  /* 0x0000000f02037221 */ /* 0x000fc60000000000 */
[----:B------:R-:W-:Y:S01]  /*1650*/  FFMA R4, R0, R5, RZ ;  /* 0x0000000500047223 */ /* 0x000fe200000000ff */
[----:B------:R-:W-:-:S03]  /*1660*/  @!P1 FADD R2, R3, R18 ;  /* 0x0000001203029221 */ /* 0x000fc60000000000 */
[----:B0-----:R-:W-:-:S04]  /*1670*/  FFMA R19, -R21, R4, R0 ;  /* 0x0000000415137223 */ /* 0x001fc80000000100 */
[----:B------:R-:W-:Y:S01]  /*1680*/  FFMA R5, R5, R19, R4 ;  /* 0x0000001305057223 */ /* 0x000fe20000000004 */
[----:B-1-3--:R-:W-:Y:S06]  /*1690*/  @!P0 BRA `(.L_x_15) ;  /* 0x0000000000148947 */ /* 0x00afec0003800000 */
[----:B------:R-:W-:Y:S01]  /*16a0*/  IMAD.MOV.U32 R4, RZ, RZ, R21 ;  /* 0x000000ffff047224 */ /* 0x000fe200078e0015 */
[----:B------:R-:W-:Y:S02]  /*16b0*/  MOV R3, R0 ;  /* 0x0000000000037202 */ /* 0x000fe40000000f00 */
[----:B------:R-:W-:-:S07]  /*16c0*/  MOV R19, 0x16e0 ;  /* 0x000016e000137802 */ /* 0x000fce0000000f00 */
[----:B------:R-:W-:Y:S05]  /*16d0*/  CALL.REL.NOINC `($__internal_0_$__cuda_sm3x_div_rn_noftz_f32_slowpath) ;  /* 0x0000001400a87944 */ /* 0x000fea0003c00000 */
[----:B------:R-:W-:-:S07]  /*16e0*/  MOV R5, R3 ;  /* 0x0000000300057202 */ /* 0x000fce0000000f00 */
.L_x_15:
[----:B------:R-:W-:-:S05]  /*16f0*/  MOV R19, 0x4d9 ;  /* 0x000004d900137802 */ /* 0x000fca0000000f00 */
[----:B------:R0:W-:Y:S04]  /*1700*/  STG.E desc[UR12][R10.64+-0x8], R19 ;  /* 0xfffff8130a007986 */ /* 0x0001e8000c10190c */
[----:B------:R1:W-:Y:S04]  /*1710*/  STG.E desc[UR12][R8.64+-0x8], R0 ;  /* 0xfffff80008007986 */ /* 0x0003e8000c10190c */
[----:B------:R-:W2:Y:S01]  /*1720*/  LDG.E R21, desc[UR12][R10.64+-0x8] ;  /* 0xfffff80c0a157981 */ /* 0x000ea2000c1e1900 */
[----:B------:R-:W-:-:S04]  /*1730*/  FFMA R5, R12, -1.0702000039699358172e-35, R5 ;  /* 0x85639b3b0c057823 */ /* 0x000fc80000000005 */
[----:B------:R-:W-:-:S05]  /*1740*/  FADD R2, R2, R5 ;  /* 0x0000000502027221 */ /* 0x000fca0000000000 */
[----:B------:R-:W-:-:S04]  /*1750*/  FSETP.NEU.AND P0, PT, R2, R13, PT ;  /* 0x0000000d0200720b */ /* 0x000fc80003f0d000 */
[----:B------:R-:W-:-:S04]  /*1760*/  FSEL R2, R14, R2, !P0 ;  /* 0x000000020e027208 */ /* 0x000fc80004000000 */
[----:B------:R-:W-:Y:S01]  /*1770*/  FSETP.NEU.AND P1, PT, R2, R17, PT ;  /* 0x000000110200720b */ /* 0x000fe20003f2d000 */
[----:B--2---:R-:W2:Y:S08]  /*1780*/  MUFU.RCP R3, R21 ;  /* 0x0000001500037308 */ /* 0x004eb00000001000 */
        /* <DEDUP_REMOVED lines=9> */
[----:B------:R-:W-:Y:S02]  /*1820*/  MOV R4, R21 ;  /* 0x0000001500047202 */ /* 0x000fe40000000f00 */
[----:B------:R-:W-:Y:S02]  /*1830*/  MOV R3, R0 ;  /* 0x0000000000037202 */ /* 0x000fe40000000f00 */
[----:B------:R-:W-:-:S07]  /*1840*/  MOV R19, 0x1860 ;  /* 0x0000186000137802 */ /* 0x000fce0000000f00 */
[----:B------:R-:W-:Y:S05]  /*1850*/  CALL.REL.NOINC `($__internal_0_$__cuda_sm3x_div_rn_noftz_f32_slowpath) ;  /* 0x0000001400487944 */ /* 0x000fea0003c00000 */
[----:B------:R-:W-:-:S07]  /*1860*/  MOV R5, R3 ;  /* 0x0000000300057202 */ /* 0x000fce0000000f00 */
.L_x_16:
[----:B------:R-:W-:-:S05]  /*1870*/  HFMA2 R19, -RZ, RZ, 0, 7.3969364166259765625e-05 ;  /* 0x000004d9ff137431 */ /* 0x000fca00000001ff */
        /* <DEDUP_REMOVED lines=23> */
.L_x_17:
        /* <DEDUP_REMOVED lines=24> */
.L_x_18:
[----:B------:R-:W-:-:S05]  /*1b70*/  IMAD.MOV.U32 R19, RZ, RZ, 0x4d9 ;  /* 0x000004d9ff137424 */ /* 0x000fca00078e00ff */
        /* <DEDUP_REMOVED lines=23> */
.L_x_19:
        /* <DEDUP_REMOVED lines=24> */
.L_x_20:
        /* <DEDUP_REMOVED lines=24> */
.L_x_21:
[----:B------:R-:W-:Y:S01]  /*1ff0*/  FFMA R5, R12, -1.0702000039699358172e-35, R5 ;  /* 0x85639b3b0c057823 */ /* 0x000fe20000000005 */
[----:B------:R-:W-:Y:S01]  /*2000*/  UIADD3 UR5, UPT, UPT, UR5, 0x8, URZ ;  /* 0x0000000805057890 */ /* 0x000fe2000fffe0ff */
[----:B------:R-:W-:Y:S02]  /*2010*/  IADD3 R10, P1, PT, R10, 0x20, RZ ;  /* 0x000000200a0a7810 */ /* 0x000fe40007f3e0ff */
[----:B------:R-:W-:Y:S01]  /*2020*/  FADD R2, R2, R5 ;  /* 0x0000000502027221 */ /* 0x000fe20000000000 */
[----:B------:R-:W-:Y:S01]  /*2030*/  UISETP.NE.AND UP0, UPT, UR5, URZ, UPT ;  /* 0x000000ff0500728c */ /* 0x000fe2000bf05270 */
[----:B------:R-:W-:Y:S02]  /*2040*/  IADD3 R8, P2, PT, R8, 0x20, RZ ;  /* 0x0000002008087810 */ /* 0x000fe40007f5e0ff */
[----:B------:R-:W-:Y:S02]  /*2050*/  IADD3.X R11, PT, PT, RZ, R11, RZ, P1, !PT ;  /* 0x0000000bff0b7210 */ /* 0x000fe40000ffe4ff */
[----:B------:R-:W-:-:S02]  /*2060*/  FSETP.NEU.AND P0, PT, R2, R13, PT ;  /* 0x0000000d0200720b */ /* 0x000fc40003f0d000 */
[----:B------:R-:W-:Y:S02]  /*2070*/  IADD3.X R9, PT, PT, RZ, R9, RZ, P2, !PT ;  /* 0x00000009ff097210 */ /* 0x000fe400017fe4ff */
[----:B------:R-:W-:-:S04]  /*2080*/  FSEL R2, R14, R2, !P0 ;  /* 0x000000020e027208 */ /* 0x000fc80004000000 */
[C---:B------:R-:W-:Y:S01]  /*2090*/  FSETP.NEU.AND P0, PT, R2.reuse, R17, PT ;  /* 0x000000110200720b */ /* 0x040fe20003f0d000 */
[----:B------:R-:W-:-:S12]  /*20a0*/  FADD R3, R2, R15 ;  /* 0x0000000f02037221 */ /* 0x000fd80000000000 */
[----:B------:R-:W-:Y:S01]  /*20b0*/  @!P0 FADD R2, R3, R18 ;  /* 0x0000001203028221 */ /* 0x000fe20000000000 */
[----:B------:R-:W-:Y:S06]  /*20c0*/  BRA.U UP0, `(.L_x_22) ;  /* 0xfffffff100e87547 */ /* 0x000fec000b83ffff */
.L_x_13:
[----:B------:R-:W-:-:S09]  /*20d0*/  UISETP.NE.AND UP0, UPT, UR10, URZ, UPT ;  /* 0x000000ff0a00728c */ /* 0x000fd2000bf05270 */
[----:B------:R-:W-:Y:S05]  /*20e0*/  BRA.U !UP0, `(.L_x_0) ;  /* 0x0000000908fc7547 */ /* 0x000fea000b800000 */
[----:B------:R-:W0:Y:S01]  /*20f0*/  LDCU UR4, c[0x0][0x384] ;  /* 0x00007080ff0477ac */ /* 0x000e220008000800 */
[----:B------:R-:W-:Y:S02]  /*2100*/  UISETP.GE.U32.AND UP0, UPT, UR10, 0x4, UPT ;  /* 0x000000040a00788c */ /* 0x000fe4000bf06070 */
[----:B0-----:R-:W-:-:S07]  /*2110*/  ULOP3.LUT UR4, UR4, 0x3, URZ, 0xc0, !UPT ;  /* 0x0000000304047892 */ /* 0x001fce000f8ec0ff */
[----:B------:R-:W-:Y:S05]  /*2120*/  BRA.U !UP0, `(.L_x_23) ;  /* 0x0000000508907547 */ /* 0x000fea000b800000 */
[----:B------:R-:W0:Y:S01]  /*2130*/  LDC.64 R10, c[0x0][0x388] ;  /* 0x0000e200ff0a7b82 */ /* 0x000e220000000a00 */
[----:B------:R-:W-:-:S07]  /*2140*/  HFMA2 R21, -RZ, RZ, 0, 7.3969364166259765625e-05 ;  /* 0x000004d9ff157431 */ /* 0x000fce00000001ff */
[----:B------:R-:W1:Y:S01]  /*2150*/  LDC.64 R8, c[0x0][0x390] ;  /* 0x0000e400ff087b82 */ /* 0x000e620000000a00 */
[----:B0-----:R-:W-:-:S05]  /*2160*/  IMAD.WIDE.U32 R10, R16, 0x4, R10 ;  /* 0x00000004100a7825 */ /* 0x001fca00078e000a */
[----:B------:R0:W-:Y:S01]  /*2170*/  STG.E desc[UR12][R10.64], R21 ;  /* 0x000000150a007986 */ /* 0x0001e2000c10190c */
[----:B-1----:R-:W-:-:S05]  /*2180*/  IMAD.WIDE.U32 R8, R16, 0x4, R8 ;  /* 0x0000000410087825 */ /* 0x002fca00078e0008 */
        /* <DEDUP_REMOVED lines=10> */
[----:B------:R-:W-:Y:S01]  /*2230*/  IMAD.MOV.U32 R4, RZ, RZ, R19 ;  /* 0x000000ffff047224 */ /* 0x000fe200078e0013 */
[----:B------:R-:W-:Y:S02]  /*2240*/  MOV R3, R0 ;  /* 0x0000000000037202 */ /* 0x000fe40000000f00 */
[----:B------:R-:W-:-:S07]  /*2250*/  MOV R19, 0x2270 ;  /* 0x0000227000137802 */ /* 0x000fce0000000f00 */
[----:B--2---:R-:W-:Y:S05]  /*2260*/  CALL.REL.NOINC `($__internal_0_$__cuda_sm3x_div_rn_noftz_f32_slowpath) ;  /* 0x0000000800c47944 */ /* 0x004fea0003c00000 */
.L_x_24:
[----:B------:R-:W-:-:S05]  /*2270*/  MOV R19, 0x4d9 ;  /* 0x000004d900137802 */ /* 0x000fca0000000f00 */
        /* <DEDUP_REMOVED lines=23> */
.L_x_25:
        /* <DEDUP_REMOVED lines=24> */
.L_x_26:
[----:B------:R-:W-:-:S05]  /*2570*/  MOV R21, 0x4d9 ;  /* 0x000004d900157802 */ /* 0x000fca0000000f00 */
[----:B------:R-:W-:Y:S04]  /*2580*/  STG.E desc[UR12][R10.64+0xc], R21 ;  /* 0x00000c150a007986 */ /* 0x000fe8000c10190c */
[----:B------:R0:W-:Y:S04]  /*2590*/  STG.E desc[UR12][R8.64+0xc], R0 ;  /* 0x00000c0008007986 */ /* 0x0001e8000c10190c */
[----:B------:R-:W2:Y:S01]  /*25a0*/  LDG.E R19, desc[UR12][R10.64+0xc] ;  /* 0x00000c0c0a137981 */ /* 0x000ea2000c1e1900 */
[----:B------:R-:W-:-:S04]  /*25b0*/  FFMA R5, R12, -1.0702000039699358172e-35, R5 ;  /* 0x85639b3b0c057823 */ /* 0x000fc80000000005 */
[----:B------:R-:W-:-:S05]  /*25c0*/  FADD R2, R2, R5 ;  /* 0x0000000502027221 */ /* 0x000fca0000000000 */
[----:B------:R-:W-:-:S04]  /*25d0*/  FSETP.NEU.AND P0, PT, R2, R13, PT ;  /* 0x0000000d0200720b */ /* 0x000fc80003f0d000 */
[----:B------:R-:W-:-:S04]  /*25e0*/  FSEL R2, R14, R2, !P0 ;  /* 0x000000020e027208 */ /* 0x000fc80004000000 */
[----:B------:R-:W-:Y:S01]  /*25f0*/  FSETP.NEU.AND P1, PT, R2, R17, PT ;  /* 0x000000110200720b */ /* 0x000fe20003f2d000 */
[----:B--2---:R-:W1:Y:S08]  /*2600*/  MUFU.RCP R3, R19 ;  /* 0x0000001300037308 */ /* 0x004e700000001000 */
[----:B------:R-:W2:Y:S01]  /*2610*/  FCHK P0, R0, R19 ;  /* 0x0000001300007302 */ /* 0x000ea20000000000 */
[----:B-1----:R-:W-:-:S04]  /*2620*/  FFMA R4, -R19, R3, 1 ;  /* 0x3f80000013047423 */ /* 0x002fc80000000103 */
[----:B------:R-:W-:Y:S01]  /*2630*/  FFMA R5, R3, R4, R3 ;  /* 0x0000000403057223 */ /* 0x000fe20000000003 */
[----:B------:R-:W-:-:S03]  /*2640*/  FADD R3, R2, R15 ;  /* 0x0000000f02037221 */ /* 0x000fc60000000000 */
[----:B------:R-:W-:Y:S01]  /*2650*/  FFMA R4, R0, R5, RZ ;  /* 0x0000000500047223 */ /* 0x000fe200000000ff */
[----:B------:R-:W-:-:S03]  /*2660*/  @!P1 FADD R2, R3, R18 ;  /* 0x0000001203029221 */ /* 0x000fc60000000000 */
[----:B0-----:R-:W-:-:S04]  /*2670*/  FFMA R8, -R19, R4, R0 ;  /* 0x0000000413087223 */ /* 0x001fc80000000100 */
[----:B------:R-:W-:Y:S01]  /*2680*/  FFMA R5, R5, R8, R4 ;  /* 0x0000000805057223 */ /* 0x000fe20000000004 */
[----:B--2---:R-:W-:Y:S06]  /*2690*/  @!P0 BRA `(.L_x_27) ;  /* 0x0000000000148947 */ /* 0x004fec0003800000 */
[----:B------:R-:W-:Y:S02]  /*26a0*/  MOV R4, R19 ;  /* 0x0000001300047202 */ /* 0x000fe40000000f00 */
[----:B------:R-:W-:Y:S02]  /*26b0*/  MOV R3, R0 ;  /* 0x0000000000037202 */ /* 0x000fe40000000f00 */
[----:B------:R-:W-:-:S07]  /*26c0*/  MOV R19, 0x26e0 ;  /* 0x000026e000137802 */ /* 0x000fce0000000f00 */
[----:B------:R-:W-:Y:S05]  /*26d0*/  CALL.REL.NOINC `($__internal_0_$__cuda_sm3x_div_rn_noftz_f32_slowpath) ;  /* 0x0000000400a87944 */ /* 0x000fea0003c00000 */
[----:B------:R-:W-:-:S07]  /*26e0*/  MOV R5, R3 ;  /* 0x0000000300057202 */ /* 0x000fce0000000f00 */
.L_x_27:
[----:B------:R-:W-:Y:S01]  /*26f0*/  FFMA R5, R12, -1.0702000039699358172e-35, R5 ;  /* 0x85639b3b0c057823 */ /* 0x000fe20000000005 */
[----:B------:R-:W-:-:S03]  /*2700*/  IADD3 R16, PT, PT, R16, 0x4, RZ ;  /* 0x0000000410107810 */ /* 0x000fc60007ffe0ff */
[----:B------:R-:W-:-:S05]  /*2710*/  FADD R2, R2, R5 ;  /* 0x0000000502027221 */ /* 0x000fca0000000000 */
[----:B------:R-:W-:-:S04]  /*2720*/  FSETP.NEU.AND P0, PT, R2, R13, PT ;  /* 0x0000000d0200720b */ /* 0x000fc80003f0d000 */
[----:B------:R-:W-:-:S04]  /*2730*/  FSEL R2, R14, R2, !P0 ;  /* 0x000000020e027208 */ /* 0x000fc80004000000 */
[C---:B------:R-:W-:Y:S01]  /*2740*/  FSETP.NEU.AND P0, PT, R2.reuse, R17, PT ;  /* 0x000000110200720b */ /* 0x040fe20003f0d000 */
[----:B------:R-:W-:-:S12]  /*2750*/  FADD R3, R2, R15 ;  /* 0x0000000f02037221 */ /* 0x000fd80000000000 */
[----:B------:R-:W-:-:S07]  /*2760*/  @!P0 FADD R2, R3, R18 ;  /* 0x0000001203028221 */ /* 0x000fce0000000000 */
.L_x_23:
[----:B------:R-:W-:-:S09]  /*2770*/  UISETP.NE.AND UP0, UPT, UR4, URZ, UPT ;  /* 0x000000ff0400728c */ /* 0x000fd2000bf05270 */
[----:B------:R-:W-:Y:S05]  /*2780*/  BRA.U !UP0, `(.L_x_0) ;  /* 0x0000000508547547 */ /* 0x000fea000b800000 */
[----:B------:R-:W-:-:S09]  /*2790*/  UISETP.NE.AND UP0, UPT, UR4, 0x1, UPT ;  /* 0x000000010400788c */ /* 0x000fd2000bf05270 */
[----:B------:R-:W-:Y:S05]  /*27a0*/  BRA.U !UP0, `(.L_x_28) ;  /* 0x0000000108d07547 */ /* 0x000fea000b800000 */
[----:B------:R-:W0:Y:S01]  /*27b0*/  LDC.64 R10, c[0x0][0x388] ;  /* 0x0000e200ff0a7b82 */ /* 0x000e220000000a00 */
[----:B------:R-:W-:-:S07]  /*27c0*/  IMAD.MOV.U32 R21, RZ, RZ, 0x4d9 ;  /* 0x000004d9ff157424 */ /* 0x000fce00078e00ff */
        /* <DEDUP_REMOVED lines=18> */
.L_x_29:
[----:B------:R-:W-:-:S05]  /*28f0*/  HFMA2 R21, -RZ, RZ, 0, 7.3969364166259765625e-05 ;  /* 0x000004d9ff157431 */ /* 0x000fca00000001ff */
[----:B------:R-:W-:Y:S04]  /*2900*/  STG.E desc[UR12][R10.64+0x4], R21 ;  /* 0x000004150a007986 */ /* 0x000fe8000c10190c */
[----:B------:R0:W-:Y:S04]  /*2910*/  STG.E desc[UR12][R8.64+0x4], R0 ;  /* 0x0000040008007986 */ /* 0x0001e8000c10190c */
[----:B------:R-:W3:Y:S01]  /*2920*/  LDG.E R19, desc[UR12][R10.64+0x4] ;  /* 0x0000040c0a137981 */ /* 0x000ee2000c1e1900 */
[----:B------:R-:W-:-:S04]  /*2930*/  FFMA R3, R12, -1.0702000039699358172e-35, R3 ;  /* 0x85639b3b0c037823 */ /* 0x000fc80000000003 */
[----:B--2---:R-:W-:-:S05]  /*2940*/  FADD R2, R2, R3 ;  /* 0x0000000302027221 */ /* 0x004fca0000000000 */
[----:B------:R-:W-:-:S04]  /*2950*/  FSETP.NEU.AND P0, PT, R2, R13, PT ;  /* 0x0000000d0200720b */ /* 0x000fc80003f0d000 */
[----:B------:R-:W-:-:S04]  /*2960*/  FSEL R2, R14, R2, !P0 ;  /* 0x000000020e027208 */ /* 0x000fc80004000000 */
[----:B------:R-:W-:Y:S01]  /*2970*/  FSETP.NEU.AND P1, PT, R2, R17, PT ;  /* 0x000000110200720b */ /* 0x000fe20003f2d000 */
[----:B---3--:R-:W1:Y:S08]  /*2980*/  MUFU.RCP R4, R19 ;  /* 0x0000001300047308 */ /* 0x008e700000001000 */
        /* <DEDUP_REMOVED lines=14> */
.L_x_30:
        /* <DEDUP_REMOVED lines=8> */
.L_x_28:
[----:B------:R-:W0:Y:S02]  /*2af0*/  LDCU UR4, c[0x0][0x384] ;  /* 0x00007080ff0477ac */ /* 0x000e240008000800 */
[----:B0-----:R-:W-:-:S04]  /*2b00*/  ULOP3.LUT UR4, UR4, 0x1, URZ, 0xc0, !UPT ;  /* 0x0000000104047892 */ /* 0x001fc8000f8ec0ff */
[----:B------:R-:W-:-:S09]  /*2b10*/  UISETP.NE.U32.AND UP0, UPT, UR4, 0x1, UPT ;  /* 0x000000010400788c */ /* 0x000fd2000bf05070 */
[----:B------:R-:W-:Y:S05]  /*2b20*/  BRA.U UP0, `(.L_x_0) ;  /* 0x00000001006c7547 */ /* 0x000fea000b800000 */
        /* <DEDUP_REMOVED lines=20> */
.L_x_31:
[----:B------:R-:W-:-:S04]  /*2c70*/  FFMA R3, R12, -1.0702000039699358172e-35, R3 ;  /* 0x85639b3b0c037823 */ /* 0x000fc80000000003 */
[----:B--2---:R-:W-:-:S05]  /*2c80*/  FADD R2, R2, R3 ;  /* 0x0000000302027221 */ /* 0x004fca0000000000 */
[----:B------:R-:W-:-:S04]  /*2c90*/  FSETP.NEU.AND P0, PT, R2, R13, PT ;  /* 0x0000000d0200720b */ /* 0x000fc80003f0d000 */
[----:B------:R-:W-:-:S04]  /*2ca0*/  FSEL R2, R14, R2, !P0 ;  /* 0x000000020e027208 */ /* 0x000fc80004000000 */
[C---:B------:R-:W-:Y:S01]  /*2cb0*/  FSETP.NEU.AND P0, PT, R2.reuse, R17, PT ;  /* 0x000000110200720b */ /* 0x040fe20003f0d000 */
[----:B------:R-:W-:-:S12]  /*2cc0*/  FADD R15, R2, R15 ;  /* 0x0000000f020f7221 */ /* 0x000fd80000000000 */
[----:B------:R-:W-:-:S07]  /*2cd0*/  @!P0 FADD R2, R15, R18 ;  /* 0x000000120f028221 */ /* 0x000fce0000000000 */
.L_x_0:
[----:B0-23--:R-:W0:Y:S01]  /*2ce0*/  F2F.F64.F32 R2, R2 ;  /* 0x0000000200027310 */ /* 0x00de220000201800 */
[----:B------:R-:W-:Y:S01]  /*2cf0*/  MOV R0, 0x0 ;  /* 0x0000000000007802 */ /* 0x000fe20000000f00 */
[----:B------:R-:W1:Y:S03]  /*2d00*/  LDCU.64 UR4, c[0x4][0x8] ;  /* 0x01000100ff0477ac */ /* 0x000e660008000a00 */
[----:B------:R2:W3:Y:S01]  /*2d10*/  LDC.64 R8, c[0x4][R0] ;  /* 0x0100000000087b82 */ /* 0x0004e20000000a00 */
[----:B0-----:R2:W-:Y:S01]  /*2d20*/  STL.64 [R1], R2 ;  /* 0x0000000201007387 */ /* 0x0015e20000100a00 */
[----:B-1----:R-:W-:Y:S02]  /*2d30*/  MOV R4, UR4 ;  /* 0x0000000400047c02 */ /* 0x002fe40008000f00 */
[----:B------:R-:W-:-:S07]  /*2d40*/  MOV R5, UR5 ;  /* 0x0000000500057c02 */ /* 0x000fce0008000f00 */
[----:B------:R-:W-:-:S07]  /*2d50*/  LEPC R20, `(.L_x_32) ;  /* 0x000000001014794e */ /* 0x000fce0000000000 */
[----:B--23--:R-:W-:Y:S05]  /*2d60*/  CALL.ABS.NOINC R8 ;  /* 0x0000000008007343 */ /* 0x00cfea0003c00000 */
.L_x_32:
[----:B------:R-:W-:Y:S05]  /*2d70*/  EXIT ;  /* 0x000000000000794d */ /* 0x000fea0003800000 */
        .weak           $__internal_0_$__cuda_sm3x_div_rn_noftz_f32_slowpath
        .type           $__internal_0_$__cuda_sm3x_div_rn_noftz_f32_slowpath,@function
        .size           $__internal_0_$__cuda_sm3x_div_rn_noftz_f32_slowpath,(.L_x_42 - $__internal_0_$__cuda_sm3x_div_rn_noftz_f32_slowpath)
$__internal_0_$__cuda_sm3x_div_rn_noftz_f32_slowpath:
[----:B------:R-:W-:Y:S02]  /*2d80*/  SHF.R.U32.HI R5, RZ, 0x17, R4 ;  /* 0x00000017ff057819 */ /* 0x000fe40000011604 */
[----:B------:R-:W-:Y:S02]  /*2d90*/  SHF.R.U32.HI R21, RZ, 0x17, R3 ;  /* 0x00000017ff157819 */ /* 0x000fe40000011603 */
[----:B------:R-:W-:Y:S02]  /*2da0*/  LOP3.LUT R5, R5, 0xff, RZ, 0xc0, !PT ;  /* 0x000000ff05057812 */ /* 0x000fe400078ec0ff */
[----:B------:R-:W-:Y:S02]  /*2db0*/  LOP3.LUT R21, R21, 0xff, RZ, 0xc0, !PT ;  /* 0x000000ff15157812 */ /* 0x000fe400078ec0ff */
[----:B------:R-:W-:Y:S02]  /*2dc0*/  IADD3 R23, PT, PT, R5, -0x1, RZ ;  /* 0xffffffff05177810 */ /* 0x000fe40007ffe0ff */
[----:B------:R-:W-:-:S02]  /*2dd0*/  IADD3 R22, PT, PT, R21, -0x1, RZ ;  /* 0xffffffff15167810 */ /* 0x000fc40007ffe0ff */
[----:B------:R-:W-:-:S04]  /*2de0*/  ISETP.GT.U32.AND P0, PT, R23, 0xfd, PT ;  /* 0x000000fd1700780c */ /* 0x000fc80003f04070 */
[----:B------:R-:W-:-:S13]  /*2df0*/  ISETP.GT.U32.OR P0, PT, R22, 0xfd, P0 ;  /* 0x000000fd1600780c */ /* 0x000fda0000704470 */
[----:B------:R-:W-:Y:S01]  /*2e00*/  @!P0 IMAD.MOV.U32 R20, RZ, RZ, RZ ;  /* 0x000000ffff148224 */ /* 0x000fe200078e00ff */
[----:B------:R-:W-:Y:S06]  /*2e10*/  @!P0 BRA `(.L_x_33) ;  /* 0x00000000005c8947 */ /* 0x000fec0003800000 */
[----:B------:R-:W-:Y:S02]  /*2e20*/  FSETP.GTU.FTZ.AND P0, PT, |R3|, +INF , PT ;  /* 0x7f8000000300780b */ /* 0x000fe40003f1c200 */
[----:B------:R-:W-:-:S04]  /*2e30*/  FSETP.GTU.FTZ.AND P1, PT, |R4|, +INF , PT ;  /* 0x7f8000000400780b */ /* 0x000fc80003f3c200 */
[----:B------:R-:W-:-:S13]  /*2e40*/  PLOP3.LUT P0, PT, P0, P1, PT, 0xf8, 0x8f ;  /* 0x00000000008f781c */ /* 0x000fda0000703f70 */
[----:B------:R-:W-:Y:S05]  /*2e50*/  @P0 BRA `(.L_x_34) ;  /* 0x0000000400440947 */ /* 0x000fea0003800000 */
[----:B------:R-:W-:-:S13]  /*2e60*/  LOP3.LUT P0, RZ, R4, 0x7fffffff, R3, 0xc8, !PT ;  /* 0x7fffffff04ff7812 */ /* 0x000fda000780c803 */
[----:B------:R-:W-:Y:S05]  /*2e70*/  @!P0 BRA `(.L_x_35) ;  /* 0x0000000400348947 */ /* 0x000fea0003800000 */
[C---:B------:R-:W-:Y:S02]  /*2e80*/  FSETP.NEU.FTZ.AND P2, PT, |R3|.reuse, +INF , PT ;  /* 0x7f8000000300780b */ /* 0x040fe40003f5d200 */
[----:B------:R-:W-:Y:S02]  /*2e90*/  FSETP.NEU.FTZ.AND P1, PT, |R4|, +INF , PT ;  /* 0x7f8000000400780b */ /* 0x000fe40003f3d200 */
[----:B------:R-:W-:-:S11]  /*2ea0*/  FSETP.NEU.FTZ.AND P0, PT, |R3|, +INF , PT ;  /* 0x7f8000000300780b */ /* 0x000fd60003f1d200 */
[----:B------:R-:W-:Y:S05]  /*2eb0*/  @!P1 BRA !P2, `(.L_x_35) ;  /* 0x0000000400249947 */ /* 0x000fea0005000000 */
[----:B------:R-:W-:-:S04]  /*2ec0*/  LOP3.LUT P2, RZ, R3, 0x7fffffff, RZ, 0xc0, !PT ;  /* 0x7fffffff03ff7812 */ /* 0x000fc8000784c0ff */
[----:B------:R-:W-:-:S13]  /*2ed0*/  PLOP3.LUT P1, PT, P1, P2, PT, 0x2f, 0xf2 ;  /* 0x0000000000f2781c */ /* 0x000fda0000f24577 */
[----:B------:R-:W-:Y:S05]  /*2ee0*/  @P1 BRA `(.L_x_36) ;  /* 0x0000000400101947 */ /* 0x000fea0003800000 */
[----:B------:R-:W-:-:S04]  /*2ef0*/  LOP3.LUT P1, RZ, R4, 0x7fffffff, RZ, 0xc0, !PT ;  /* 0x7fffffff04ff7812 */ /* 0x000fc8000782c0ff */
[----:B------:R-:W-:-:S13]  /*2f00*/  PLOP3.LUT P0, PT, P0, P1, PT, 0x2f, 0xf2 ;  /* 0x0000000000f2781c */ /* 0x000fda0000702577 */
[----:B------:R-:W-:Y:S05]  /*2f10*/  @P0 BRA `(.L_x_37) ;  /* 0x0000000000f80947 */ /* 0x000fea0003800000 */
[----:B------:R-:W-:Y:S02]  /*2f20*/  ISETP.GE.AND P0, PT, R22, RZ, PT ;  /* 0x000000ff1600720c */ /* 0x000fe40003f06270 */
[----:B------:R-:W-:-:S11]  /*2f30*/  ISETP.GE.AND P1, PT, R23, RZ, PT ;  /* 0x000000ff1700720c */ /* 0x000fd60003f26270 */
[----:B------:R-:W-:Y:S01]  /*2f40*/  @P0 MOV R20, RZ ;  /* 0x000000ff00140202 */ /* 0x000fe20000000f00 */
[----:B------:R-:W-:Y:S01]  /*2f50*/  @!P0 FFMA R3, R3, 1.84467440737095516160e+19, RZ ;  /* 0x5f80000003038823 */ /* 0x000fe200000000ff */
[----:B------:R-:W-:Y:S01]  /*2f60*/  @!P0 MOV R20, 0xffffffc0 ;  /* 0xffffffc000148802 */ /* 0x000fe20000000f00 */
[----:B------:R-:W-:-:S03]  /*2f70*/  @!P1 FFMA R4, R4, 1.84467440737095516160e+19, RZ ;  /* 0x5f80000004049823 */ /* 0x000fc600000000ff */
[----:B------:R-:W-:-:S07]  /*2f80*/  @!P1 IADD3 R20, PT, PT, R20, 0x40, RZ ;  /* 0x0000004014149810 */ /* 0x000fce0007ffe0ff */
.L_x_33:
[----:B------:R-:W-:Y:S02]  /*2f90*/  LEA R23, R5, 0xc0800000, 0x17 ;  /* 0xc080000005177811 */ /* 0x000fe400078eb8ff */
[----:B------:R-:W-:Y:S02]  /*2fa0*/  IADD3 R22, PT, PT, R21, -0x7f, RZ ;  /* 0xffffff8115167810 */ /* 0x000fe40007ffe0ff */
[----:B------:R-:W-:-:S03]  /*2fb0*/  IADD3 R23, PT, PT, -R23, R4, RZ ;  /* 0x0000000417177210 */ /* 0x000fc60007ffe1ff */
[C---:B------:R-:W-:Y:S01]  /*2fc0*/  IMAD R3, R22.reuse, -0x800000, R3 ;  /* 0xff80000016037824 */ /* 0x040fe200078e0203 */
[----:B------:R0:W1:Y:S01]  /*2fd0*/  MUFU.RCP R25, R23 ;  /* 0x0000001700197308 */ /* 0x0000620000001000 */
[----:B------:R-:W-:Y:S01]  /*2fe0*/  FADD.FTZ R24, -R23, -RZ ;  /* 0x800000ff17187221 */ /* 0x000fe20000010100 */
[----:B0-----:R-:W-:-:S04]  /*2ff0*/  IADD3 R23, PT, PT, R22, 0x7f, -R5 ;  /* 0x0000007f16177810 */ /* 0x001fc80007ffe805 */
[----:B------:R-:W-:Y:S01]  /*3000*/  IADD3 R20, PT, PT, R23, R20, RZ ;  /* 0x0000001417147210 */ /* 0x000fe20007ffe0ff */
[----:B-1----:R-:W-:-:S04]  /*3010*/  FFMA R4, R25, R24, 1 ;  /* 0x3f80000019047423 */ /* 0x002fc80000000018 */
[----:B------:R-:W-:-:S04]  /*3020*/  FFMA R4, R25, R4, R25 ;  /* 0x0000000419047223 */ /* 0x000fc80000000019 */
[----:B------:R-:W-:-:S04]  /*3030*/  FFMA R21, R3, R4, RZ ;  /* 0x0000000403157223 */ /* 0x000fc800000000ff */
[----:B------:R-:W-:-:S04]  /*3040*/  FFMA R25, R24, R21, R3 ;  /* 0x0000001518197223 */ /* 0x000fc80000000003 */
[----:B------:R-:W-:-:S04]  /*3050*/  FFMA R21, R4, R25, R21 ;  /* 0x0000001904157223 */ /* 0x000fc80000000015 */
[----:B------:R-:W-:-:S04]  /*3060*/  FFMA R24, R24, R21, R3 ;  /* 0x0000001518187223 */ /* 0x000fc80000000003 */
[----:B------:R-:W-:-:S05]  /*3070*/  FFMA R3, R4, R24, R21 ;  /* 0x0000001804037223 */ /* 0x000fca0000000015 */
[----:B------:R-:W-:-:S04]  /*3080*/  SHF.R.U32.HI R5, RZ, 0x17, R3 ;  /* 0x00000017ff057819 */ /* 0x000fc80000011603 */
[----:B------:R-:W-:-:S04]  /*3090*/  LOP3.LUT R5, R5, 0xff, RZ, 0xc0, !PT ;  /* 0x000000ff05057812 */ /* 0x000fc800078ec0ff */
[----:B------:R-:W-:-:S04]  /*30a0*/  IADD3 R5, PT, PT, R5, R20, RZ ;  /* 0x0000001405057210 */ /* 0x000fc80007ffe0ff */
[----:B------:R-:W-:-:S04]  /*30b0*/  IADD3 R22, PT, PT, R5, -0x1, RZ ;  /* 0xffffffff05167810 */ /* 0x000fc80007ffe0ff */
[----:B------:R-:W-:-:S13]  /*30c0*/  ISETP.GE.U32.AND P0, PT, R22, 0xfe, PT ;  /* 0x000000fe1600780c */ /* 0x000fda0003f06070 */
[----:B------:R-:W-:Y:S05]  /*30d0*/  @!P0 BRA `(.L_x_38) ;  /* 0x0000000000808947 */ /* 0x000fea0003800000 */
[----:B------:R-:W-:-:S13]  /*30e0*/  ISETP.GT.AND P0, PT, R5, 0xfe, PT ;  /* 0x000000fe0500780c */ /* 0x000fda0003f04270 */
[----:B------:R-:W-:Y:S05]  /*30f0*/  @P0 BRA `(.L_x_39) ;  /* 0x00000000006c0947 */ /* 0x000fea0003800000 */
[----:B------:R-:W-:-:S13]  /*3100*/  ISETP.GE.AND P0, PT, R5, 0x1, PT ;  /* 0x000000010500780c */ /* 0x000fda0003f06270 */
[----:B------:R-:W-:Y:S05]  /*3110*/  @P0 BRA `(.L_x_40) ;  /* 0x0000000000980947 */ /* 0x000fea0003800000 */
[----:B------:R-:W-:Y:S02]  /*3120*/  ISETP.GE.AND P0, PT, R5, -0x18, PT ;  /* 0xffffffe80500780c */ /* 0x000fe40003f06270 */
[----:B------:R-:W-:-:S11]  /*3130*/  LOP3.LUT R3, R3, 0x80000000, RZ, 0xc0, !PT ;  /* 0x8000000003037812 */ /* 0x000fd600078ec0ff */
[----:B------:R-:W-:Y:S05]  /*3140*/  @!P0 BRA `(.L_x_40) ;  /* 0x00000000008c8947 */ /* 0x000fea0003800000 */
[-CC-:B------:R-:W-:Y:S01]  /*3150*/  FFMA.RZ R20, R4, R24.reuse, R21.reuse ;  /* 0x0000001804147223 */ /* 0x180fe2000000c015 */
[C---:B------:R-:W-:Y:S02]  /*3160*/  IADD3 R23, PT, PT, R5.reuse, 0x20, RZ ;  /* 0x0000002005177810 */ /* 0x040fe40007ffe0ff */
[C---:B------:R-:W-:Y:S02]  /*3170*/  ISETP.NE.AND P2, PT, R5.reuse, RZ, PT ;  /* 0x000000ff0500720c */ /* 0x040fe40003f45270 */
[----:B------:R-:W-:Y:S01]  /*3180*/  LOP3.LUT R22, R20, 0x7fffff, RZ, 0xc0, !PT ;  /* 0x007fffff14167812 */ /* 0x000fe200078ec0ff */
[CCC-:B------:R-:W-:Y:S01]  /*3190*/  FFMA.RP R20, R4.reuse, R24.reuse, R21.reuse ;  /* 0x0000001804147223 */ /* 0x1c0fe20000008015 */
[----:B------:R-:W-:Y:S01]  /*31a0*/  FFMA.RM R21, R4, R24, R21 ;  /* 0x0000001804157223 */ /* 0x000fe20000004015 */
[----:B------:R-:W-:Y:S02]  /*31b0*/  ISETP.NE.AND P1, PT, R5, RZ, PT ;  /* 0x000000ff0500720c */ /* 0x000fe40003f25270 */
[----:B------:R-:W-:-:S02]  /*31c0*/  LOP3.LUT R22, R22, 0x800000, RZ, 0xfc, !PT ;  /* 0x0080000016167812 */ /* 0x000fc400078efcff */
[----:B------:R-:W-:Y:S02]  /*31d0*/  IADD3 R5, PT, PT, -R5, RZ, RZ ;  /* 0x000000ff05057210 */ /* 0x000fe40007ffe1ff */
[----:B------:R-:W-:Y:S02]  /*31e0*/  SHF.L.U32 R23, R22, R23, RZ ;  /* 0x0000001716177219 */ /* 0x000fe400000006ff */
[----:B------:R-:W-:Y:S02]  /*31f0*/  FSETP.NEU.FTZ.AND P0, PT, R20, R21, PT ;  /* 0x000000151400720b */ /* 0x000fe40003f1d000 */
[----:B------:R-:W-:Y:S02]  /*3200*/  SEL R5, R5, RZ, P2 ;  /* 0x000000ff05057207 */ /* 0x000fe40001000000 */
[----:B------:R-:W-:Y:S02]  /*3210*/  ISETP.NE.AND P1, PT, R23, RZ, P1 ;  /* 0x000000ff1700720c */ /* 0x000fe40000f25270 */
[----:B------:R-:W-:-:S02]  /*3220*/  SHF.R.U32.HI R5, RZ, R5, R22 ;  /* 0x00000005ff057219 */ /* 0x000fc40000011616 */
[----:B------:R-:W-:Y:S02]  /*3230*/  PLOP3.LUT P0, PT, P0, P1, PT, 0xf8, 0x8f ;  /* 0x00000000008f781c */ /* 0x000fe40000703f70 */
[----:B------:R-:W-:Y:S02]  /*3240*/  SHF.R.U32.HI R21, RZ, 0x1, R5 ;  /* 0x00000001ff157819 */ /* 0x000fe40000011605 */
[----:B------:R-:W-:-:S04]  /*3250*/  SEL R4, RZ, 0x1, !P0 ;  /* 0x00000001ff047807 */ /* 0x000fc80004000000 */
[----:B------:R-:W-:-:S04]  /*3260*/  LOP3.LUT R4, R4, 0x1, R21, 0xf8, !PT ;  /* 0x0000000104047812 */ /* 0x000fc800078ef815 */
[----:B------:R-:W-:-:S04]  /*3270*/  LOP3.LUT R4, R4, R5, RZ, 0xc0, !PT ;  /* 0x0000000504047212 */ /* 0x000fc800078ec0ff */
[----:B------:R-:W-:-:S04]  /*3280*/  IADD3 R4, PT, PT, R21, R4, RZ ;  /* 0x0000000415047210 */ /* 0x000fc80007ffe0ff */
[----:B------:R-:W-:Y:S01]  /*3290*/  LOP3.LUT R3, R4, R3, RZ, 0xfc, !PT ;  /* 0x0000000304037212 */ /* 0x000fe200078efcff */
[----:B------:R-:W-:Y:S06]  /*32a0*/  BRA `(.L_x_40) ;  /* 0x0000000000347947 */ /* 0x000fec0003800000 */
.L_x_39:
[----:B------:R-:W-:-:S04]  /*32b0*/  LOP3.LUT R3, R3, 0x80000000, RZ, 0xc0, !PT ;  /* 0x8000000003037812 */ /* 0x000fc800078ec0ff */
[----:B------:R-:W-:Y:S01]  /*32c0*/  LOP3.LUT R3, R3, 0x7f800000, RZ, 0xfc, !PT ;  /* 0x7f80000003037812 */ /* 0x000fe200078efcff */
[----:B------:R-:W-:Y:S06]  /*32d0*/  BRA `(.L_x_40) ;  /* 0x0000000000287947 */ /* 0x000fec0003800000 */
.L_x_38:
[----:B------:R-:W-:Y:S01]  /*32e0*/  LEA R3, R20, R3, 0x17 ;  /* 0x0000000314037211 */ /* 0x000fe200078eb8ff */
[----:B------:R-:W-:Y:S06]  /*32f0*/  BRA `(.L_x_40) ;  /* 0x0000000000207947 */ /* 0x000fec0003800000 */
.L_x_37:
[----:B------:R-:W-:-:S04]  /*3300*/  LOP3.LUT R3, R4, 0x80000000, R3, 0x48, !PT ;  /* 0x8000000004037812 */ /* 0x000fc800078e4803 */
[----:B------:R-:W-:Y:S01]  /*3310*/  LOP3.LUT R3, R3, 0x7f800000, RZ, 0xfc, !PT ;  /* 0x7f80000003037812 */ /* 0x000fe200078efcff */
[----:B------:R-:W-:Y:S06]  /*3320*/  BRA `(.L_x_40) ;  /* 0x0000000000147947 */ /* 0x000fec0003800000 */
.L_x_36:
[----:B------:R-:W-:Y:S01]  /*3330*/  LOP3.LUT R3, R4, 0x80000000, R3, 0x48, !PT ;  /* 0x8000000004037812 */ /* 0x000fe200078e4803 */
[----:B------:R-:W-:Y:S06]  /*3340*/  BRA `(.L_x_40) ;  /* 0x00000000000c7947 */ /* 0x000fec0003800000 */
.L_x_35:
[----:B------:R-:W0:Y:S01]  /*3350*/  MUFU.RSQ R3, -QNAN ;  /* 0xffc0000000037908 */ /* 0x000e220000001400 */
[----:B------:R-:W-:Y:S05]  /*3360*/  BRA `(.L_x_40) ;  /* 0x0000000000047947 */ /* 0x000fea0003800000 */
.L_x_34:
[----:B------:R-:W-:-:S07]  /*3370*/  FADD.FTZ R3, R3, R4 ;  /* 0x0000000403037221 */ /* 0x000fce0000010000 */
.L_x_40:
[----:B------:R-:W-:Y:S01]  /*3380*/  HFMA2 R5, -RZ, RZ, 0, 0 ;  /* 0x00000000ff057431 */ /* 0x000fe200000001ff */
[----:B------:R-:W-:-:S04]  /*3390*/  MOV R4, R19 ;  /* 0x0000001300047202 */ /* 0x000fc80000000f00 */
[----:B0-----:R-:W-:Y:S05]  /*33a0*/  RET.REL.NODEC R4 `(_Z7computefiPfS_iffffffffffffffffffffffff) ;  /* 0xffffffcc04147950 */ /* 0x001fea0003c3ffff */
.L_x_41:
[----:B------:R-:W-:-:S00]  /*33b0*/  BRA `(.L_x_41) ;  /* 0xfffffffc00fc7947 */ /* 0x000fc0000383ffff */
[----:B------:R-:W-:-:S00]  /*33c0*/  NOP ;  /* 0x0000000000007918 */ /* 0x000fc00000000000 */
        /* <DEDUP_REMOVED lines=11> */
.L_x_42:


//--------------------- .nv.global.init           --------------------------
	.section	.nv.global.init,"aw",@progbits
.nv.global.init:
	.type		$str,@object
	.size		$str,(.L_0 - $str)
$str:
        /*0000*/ 	.byte	0x25, 0x2e, 0x31, 0x37, 0x67, 0x0a, 0x00
.L_0:


//--------------------- .nv.shared.reserved.0     --------------------------
	.section	.nv.shared.reserved.0,"aw",@nobits
	.weak		__nv_reservedSMEM_offset_0_alias
	.size		__nv_reservedSMEM_offset_0_alias, 0, 64
	.other		__nv_reservedSMEM_offset_0_alias,@"STO_CUDA_RESERVED_SHARED STV_DEFAULT"
__nv_reservedSMEM_offset_0_alias:
	.zero		0
	.zero		64


//--------------------- .nv.constant0._Z7computefiPfS_iffffffffffffffffffffffff --------------------------
	.section	.nv.constant0._Z7computefiPfS_iffffffffffffffffffffffff,"a",@progbits
	.sectionflags	@""
	.align	4
.nv.constant0._Z7computefiPfS_iffffffffffffffffffffffff:
	.zero		1020


//--------------------- SYMBOLS --------------------------

	.type		.nv.reservedSmem.offset0,@object
	.size		.nv.reservedSmem.offset0,0x4
	.type		vprintf,@function
